//
// Generated by NVIDIA NVVM Compiler
//
// Compiler Build ID: CL-36424714
// Cuda compilation tools, release 13.0, V13.0.88
// Based on NVVM 20.0.0
//

.version 9.0
.target sm_100
.address_size 64

	// .globl	_Z11test_kernelILi0EEvPK6__halfPS0_iii
.extern .shared .align 16 .b8 smem[];

.visible .entry _Z11test_kernelILi0EEvPK6__halfPS0_iii(
	.param .u64 .ptr .align 1 _Z11test_kernelILi0EEvPK6__halfPS0_iii_param_0,
	.param .u64 .ptr .align 1 _Z11test_kernelILi0EEvPK6__halfPS0_iii_param_1,
	.param .u32 _Z11test_kernelILi0EEvPK6__halfPS0_iii_param_2,
	.param .u32 _Z11test_kernelILi0EEvPK6__halfPS0_iii_param_3,
	.param .u32 _Z11test_kernelILi0EEvPK6__halfPS0_iii_param_4
)
{
	.reg .pred 	%p<12>;
	.reg .b16 	%rs<7>;
	.reg .b32 	%r<63>;
	.reg .b64 	%rd<25>;

	ld.param.u64 	%rd7, [_Z11test_kernelILi0EEvPK6__halfPS0_iii_param_0];
	ld.param.u64 	%rd8, [_Z11test_kernelILi0EEvPK6__halfPS0_iii_param_1];
	ld.param.u32 	%r31, [_Z11test_kernelILi0EEvPK6__halfPS0_iii_param_2];
	ld.param.u32 	%r29, [_Z11test_kernelILi0EEvPK6__halfPS0_iii_param_3];
	ld.param.u32 	%r30, [_Z11test_kernelILi0EEvPK6__halfPS0_iii_param_4];
	cvta.to.global.u64 	%rd1, %rd8;
	mov.u32 	%r1, %ctaid.x;
	shr.u32 	%r2, %r1, 4;
	setp.ge.s32 	%p1, %r2, %r31;
	@%p1 bra 	$L__BB0_13;
	mul.lo.s32 	%r32, %r29, %r2;
	mul.lo.s32 	%r3, %r32, %r30;
	shl.b32 	%r4, %r29, 1;
	mov.u32 	%r5, %tid.x;
	setp.ge.s32 	%p2, %r5, %r4;
	@%p2 bra 	$L__BB0_6;
	mov.u32 	%r6, %ntid.x;
	shl.b32 	%r33, %r1, 1;
	and.b32  	%r34, %r33, 30;
	cvt.u64.u32 	%rd9, %r34;
	cvt.s64.s32 	%rd10, %r3;
	add.s64 	%rd2, %rd10, %rd9;
	cvta.to.global.u64 	%rd3, %rd7;
	mov.u32 	%r56, %r5;
$L__BB0_3:
	shr.u32 	%r35, %r56, 31;
	add.s32 	%r36, %r56, %r35;
	shr.s32 	%r8, %r36, 1;
	setp.ge.s32 	%p3, %r8, %r29;
	@%p3 bra 	$L__BB0_5;
	and.b32  	%r39, %r36, -2;
	sub.s32 	%r40, %r56, %r39;
	shl.b32 	%r41, %r8, 1;
	add.s32 	%r42, %r41, %r40;
	shl.b32 	%r43, %r42, 1;
	mov.u32 	%r44, smem;
	add.s32 	%r45, %r44, %r43;
	mad.lo.s32 	%r46, %r8, %r30, %r40;
	cvt.s64.s32 	%rd11, %r46;
	add.s64 	%rd12, %rd2, %rd11;
	shl.b64 	%rd13, %rd12, 1;
	add.s64 	%rd14, %rd3, %rd13;
	ld.global.u16 	%rs1, [%rd14];
	st.shared.u16 	[%r45], %rs1;
$L__BB0_5:
	add.s32 	%r56, %r56, %r6;
	setp.lt.s32 	%p4, %r56, %r4;
	@%p4 bra 	$L__BB0_3;
$L__BB0_6:
	bar.sync 	0;
	setp.ne.s32 	%p5, %r5, 0;
	setp.lt.s32 	%p6, %r29, 1;
	or.pred  	%p7, %p5, %p6;
	@%p7 bra 	$L__BB0_13;
	min.s32 	%r48, %r4, 100;
	mul.lo.s32 	%r10, %r1, 100;
	max.s32 	%r11, %r48, 1;
	and.b32  	%r12, %r11, 3;
	setp.eq.s32 	%p8, %r29, 1;
	mov.b32 	%r60, 0;
	@%p8 bra 	$L__BB0_10;
	and.b32  	%r60, %r11, 124;
	neg.s32 	%r59, %r60;
	add.s32 	%r57, %r10, 3;
	mov.u32 	%r58, smem;
$L__BB0_9:
	add.s32 	%r50, %r57, -2;
	add.s32 	%r51, %r57, -3;
	mul.wide.u32 	%rd15, %r51, 2;
	add.s64 	%rd16, %rd1, %rd15;
	ld.shared.v4.u16 	{%rs2, %rs3, %rs4, %rs5}, [%r58];
	st.global.u16 	[%rd16], %rs2;
	mul.wide.u32 	%rd17, %r50, 2;
	add.s64 	%rd18, %rd1, %rd17;
	st.global.u16 	[%rd18], %rs3;
	add.s32 	%r52, %r57, -1;
	mul.wide.u32 	%rd19, %r52, 2;
	add.s64 	%rd20, %rd1, %rd19;
	st.global.u16 	[%rd20], %rs4;
	mul.wide.u32 	%rd21, %r57, 2;
	add.s64 	%rd22, %rd1, %rd21;
	st.global.u16 	[%rd22], %rs5;
	add.s32 	%r59, %r59, 4;
	add.s32 	%r58, %r58, 8;
	add.s32 	%r57, %r57, 4;
	setp.ne.s32 	%p9, %r59, 0;
	@%p9 bra 	$L__BB0_9;
$L__BB0_10:
	setp.eq.s32 	%p10, %r12, 0;
	@%p10 bra 	$L__BB0_13;
	shl.b32 	%r53, %r60, 1;
	mov.u32 	%r54, smem;
	add.s32 	%r62, %r54, %r53;
	add.s32 	%r55, %r60, %r10;
	mul.wide.u32 	%rd23, %r55, 2;
	add.s64 	%rd24, %rd1, %rd23;
	neg.s32 	%r61, %r12;
$L__BB0_12:
	.pragma "nounroll";
	ld.shared.u16 	%rs6, [%r62];
	st.global.u16 	[%rd24], %rs6;
	add.s32 	%r62, %r62, 2;
	add.s64 	%rd24, %rd24, 2;
	add.s32 	%r61, %r61, 1;
	setp.ne.s32 	%p11, %r61, 0;
	@%p11 bra 	$L__BB0_12;
$L__BB0_13:
	ret;

}
	// .globl	_Z11test_kernelILi1EEvPK6__halfPS0_iii
.visible .entry _Z11test_kernelILi1EEvPK6__halfPS0_iii(
	.param .u64 .ptr .align 1 _Z11test_kernelILi1EEvPK6__halfPS0_iii_param_0,
	.param .u64 .ptr .align 1 _Z11test_kernelILi1EEvPK6__halfPS0_iii_param_1,
	.param .u32 _Z11test_kernelILi1EEvPK6__halfPS0_iii_param_2,
	.param .u32 _Z11test_kernelILi1EEvPK6__halfPS0_iii_param_3,
	.param .u32 _Z11test_kernelILi1EEvPK6__halfPS0_iii_param_4
)
{
	.reg .pred 	%p<40>;
	.reg .b16 	%rs<14>;
	.reg .b32 	%r<137>;
	.reg .b64 	%rd<105>;

	ld.param.u32 	%r40, [_Z11test_kernelILi1EEvPK6__halfPS0_iii_param_2];
	ld.param.u32 	%r38, [_Z11test_kernelILi1EEvPK6__halfPS0_iii_param_3];
	mov.u32 	%r1, %ctaid.x;
	shr.u32 	%r2, %r1, 4;
	setp.ge.s32 	%p1, %r2, %r40;
	@%p1 bra 	$L__BB1_48;
	ld.param.u32 	%r126, [_Z11test_kernelILi1EEvPK6__halfPS0_iii_param_4];
	ld.param.u64 	%rd91, [_Z11test_kernelILi1EEvPK6__halfPS0_iii_param_0];
	cvta.to.global.u64 	%rd1, %rd91;
	mul.lo.s32 	%r41, %r38, %r2;
	mul.lo.s32 	%r3, %r41, %r126;
	mov.u32 	%r4, %tid.x;
	setp.ge.s32 	%p2, %r4, %r38;
	@%p2 bra 	$L__BB1_41;
	mov.u32 	%r42, %tid.y;
	mov.u32 	%r43, %tid.z;
	mov.u32 	%r5, %ntid.x;
	mov.u32 	%r44, %ntid.y;
	mad.lo.s32 	%r45, %r43, %r44, %r42;
	mad.lo.s32 	%r46, %r45, %r5, %r4;
	mul.lo.s32 	%r47, %r5, %r44;
	mov.u32 	%r48, %ntid.z;
	mul.lo.s32 	%r49, %r47, %r48;
	cvt.u64.u32 	%rd2, %r46;
	cvt.u64.u32 	%rd3, %r49;
	mov.u32 	%r50, smem;
	add.s32 	%r6, %r50, %r46;
	shl.b32 	%r51, %r1, 1;
	and.b32  	%r52, %r51, 30;
	cvt.u64.u32 	%rd49, %r52;
	cvt.s64.s32 	%rd50, %r3;
	add.s64 	%rd4, %rd50, %rd49;
	mov.u32 	%r129, %r4;
$L__BB1_3:
	ld.param.u32 	%r127, [_Z11test_kernelILi1EEvPK6__halfPS0_iii_param_4];
	ld.param.u64 	%rd92, [_Z11test_kernelILi1EEvPK6__halfPS0_iii_param_0];
	shl.b32 	%r54, %r129, 2;
	mov.u32 	%r55, smem;
	add.s32 	%r8, %r55, %r54;
	cvt.u64.u32 	%rd51, %r55;
	cvta.shared.u64 	%rd52, %rd51;
	cvt.u64.u32 	%rd53, %r54;
	mul.lo.s32 	%r56, %r129, %r127;
	cvt.s64.s32 	%rd54, %r56;
	add.s64 	%rd55, %rd4, %rd54;
	shl.b64 	%rd56, %rd55, 1;
	add.s64 	%rd5, %rd1, %rd56;
	add.s64 	%rd6, %rd92, %rd56;
	cvt.u32.u64 	%r57, %rd53;
	cvt.u32.u64 	%r58, %rd52;
	add.s32 	%r59, %r58, %r57;
	cvt.u32.u64 	%r60, %rd6;
	xor.b32  	%r61, %r60, %r59;
	and.b32  	%r62, %r61, 8;
	sub.s32 	%r63, 16, %r62;
	and.b32  	%r64, %r61, 4;
	setp.eq.s32 	%p3, %r64, 0;
	selp.b32 	%r65, %r63, 4, %p3;
	and.b32  	%r66, %r61, 2;
	setp.eq.s32 	%p4, %r66, 0;
	selp.b32 	%r67, %r65, 2, %p4;
	setp.gt.u32 	%p5, %r67, 4;
	add.s32 	%r68, %r67, -2;
	selp.b32 	%r69, 0, %r68, %p5;
	shf.l.wrap.b32 	%r53, %r69, %r69, 31;
	setp.gt.s32 	%p6, %r53, 2;
	@%p6 bra 	$L__BB1_14;
	setp.eq.s32 	%p9, %r53, 0;
	@%p9 bra 	$L__BB1_19;
	setp.eq.s32 	%p10, %r53, 1;
	@%p10 bra 	$L__BB1_6;
	bra.uni 	$L__BB1_16;
$L__BB1_6:
	cvt.u32.u64 	%r84, %rd2;
	neg.s32 	%r86, %r60;
	and.b32  	%r87, %r86, 3;
	cvt.u64.u32 	%rd11, %r87;
	setp.ge.u32 	%p17, %r84, %r87;
	@%p17 bra 	$L__BB1_9;
	mov.u64 	%rd96, %rd2;
$L__BB1_8:
	add.s64 	%rd67, %rd5, %rd96;
	ld.global.u8 	%rs3, [%rd67];
	cvt.u32.u64 	%r88, %rd96;
	add.s32 	%r89, %r8, %r88;
	st.shared.u8 	[%r89], %rs3;
	add.s64 	%rd96, %rd96, %rd3;
	setp.lt.u64 	%p18, %rd96, %rd11;
	@%p18 bra 	$L__BB1_8;
$L__BB1_9:
	cvt.u32.u64 	%r90, %rd11;
	sub.s32 	%r91, 4, %r90;
	cvt.u64.u32 	%rd14, %r91;
	add.s32 	%r9, %r8, %r90;
	shr.u64 	%rd68, %rd14, 2;
	setp.le.u64 	%p19, %rd68, %rd2;
	@%p19 bra 	$L__BB1_11;
	add.s64 	%rd69, %rd6, %rd11;
	// begin inline asm
	cp.async.ca.shared.global [%r9], [%rd69], 4, 4;
	// end inline asm
$L__BB1_11:
	and.b64  	%rd15, %rd14, 3;
	setp.le.u64 	%p20, %rd15, %rd2;
	@%p20 bra 	$L__BB1_40;
	and.b64  	%rd70, %rd14, 4;
	or.b64  	%rd16, %rd70, %rd11;
	cvt.u32.u64 	%r10, %rd70;
	mov.u64 	%rd97, %rd2;
$L__BB1_13:
	add.s64 	%rd71, %rd97, %rd16;
	add.s64 	%rd72, %rd5, %rd71;
	ld.global.u8 	%rs4, [%rd72];
	cvt.u32.u64 	%r93, %rd97;
	add.s32 	%r94, %r93, %r10;
	add.s32 	%r95, %r9, %r94;
	st.shared.u8 	[%r95], %rs4;
	add.s64 	%rd97, %rd97, %rd3;
	setp.lt.u64 	%p21, %rd97, %rd15;
	@%p21 bra 	$L__BB1_13;
	bra.uni 	$L__BB1_40;
$L__BB1_14:
	setp.eq.s32 	%p7, %r53, 3;
	@%p7 bra 	$L__BB1_22;
	setp.eq.s32 	%p8, %r53, 7;
	@%p8 bra 	$L__BB1_31;
$L__BB1_16:
	cvt.u32.u64 	%r113, %rd2;
	setp.gt.u32 	%p30, %r113, 3;
	@%p30 bra 	$L__BB1_40;
	mov.u64 	%rd94, %rd2;
$L__BB1_18:
	add.s64 	%rd81, %rd5, %rd94;
	ld.global.u8 	%rs8, [%rd81];
	cvt.u32.u64 	%r114, %rd94;
	add.s32 	%r115, %r8, %r114;
	st.shared.u8 	[%r115], %rs8;
	add.s64 	%rd94, %rd94, %rd3;
	setp.lt.u64 	%p31, %rd94, 4;
	@%p31 bra 	$L__BB1_18;
	bra.uni 	$L__BB1_40;
$L__BB1_19:
	cvt.u32.u64 	%r96, %rd2;
	setp.gt.u32 	%p22, %r96, 1;
	@%p22 bra 	$L__BB1_40;
	mov.u64 	%rd95, %rd2;
$L__BB1_21:
	shl.b64 	%rd73, %rd95, 1;
	add.s64 	%rd74, %rd5, %rd73;
	ld.global.u16 	%rs5, [%rd74];
	cvt.u32.u64 	%r97, %rd95;
	shl.b32 	%r98, %r97, 1;
	add.s32 	%r99, %r8, %r98;
	st.shared.u16 	[%r99], %rs5;
	add.s64 	%rd95, %rd95, %rd3;
	setp.lt.u64 	%p23, %rd95, 2;
	@%p23 bra 	$L__BB1_21;
	bra.uni 	$L__BB1_40;
$L__BB1_22:
	cvt.u32.u64 	%r70, %rd2;
	neg.s32 	%r72, %r60;
	and.b32  	%r73, %r72, 7;
	cvt.u64.u32 	%rd19, %r73;
	setp.ge.u32 	%p11, %r70, %r73;
	@%p11 bra 	$L__BB1_25;
	add.s32 	%r130, %r6, %r54;
	mov.u64 	%rd98, %rd2;
$L__BB1_24:
	ld.param.u32 	%r128, [_Z11test_kernelILi1EEvPK6__halfPS0_iii_param_4];
	cvt.u32.u64 	%r75, %rd3;
	mul.lo.s32 	%r76, %r129, %r128;
	cvt.s64.s32 	%rd57, %r76;
	add.s64 	%rd58, %rd4, %rd57;
	shl.b64 	%rd59, %rd58, 1;
	add.s64 	%rd60, %rd1, %rd59;
	add.s64 	%rd61, %rd60, %rd98;
	ld.global.u8 	%rs1, [%rd61];
	st.shared.u8 	[%r130], %rs1;
	add.s64 	%rd98, %rd98, %rd3;
	add.s32 	%r130, %r130, %r75;
	setp.lt.u64 	%p12, %rd98, %rd19;
	@%p12 bra 	$L__BB1_24;
$L__BB1_25:
	cvt.u32.u64 	%r77, %rd19;
	sub.s64 	%rd22, 4, %rd19;
	add.s32 	%r14, %r8, %r77;
	shr.u64 	%rd23, %rd22, 3;
	setp.le.u64 	%p13, %rd23, %rd2;
	@%p13 bra 	$L__BB1_28;
	add.s64 	%rd24, %rd6, %rd19;
	mov.u64 	%rd99, %rd2;
$L__BB1_27:
	cvt.u32.u64 	%r79, %rd99;
	shl.b32 	%r80, %r79, 3;
	add.s32 	%r78, %r14, %r80;
	shl.b64 	%rd63, %rd99, 3;
	add.s64 	%rd62, %rd24, %rd63;
	// begin inline asm
	cp.async.ca.shared.global [%r78], [%rd62], 8, 8;
	// end inline asm
	add.s64 	%rd99, %rd99, %rd3;
	setp.lt.u64 	%p14, %rd99, %rd23;
	@%p14 bra 	$L__BB1_27;
$L__BB1_28:
	and.b64  	%rd27, %rd22, 7;
	setp.le.u64 	%p15, %rd27, %rd2;
	@%p15 bra 	$L__BB1_40;
	and.b64  	%rd64, %rd22, -8;
	or.b64  	%rd28, %rd64, %rd19;
	cvt.u32.u64 	%r15, %rd64;
	mov.u64 	%rd100, %rd2;
$L__BB1_30:
	add.s64 	%rd65, %rd100, %rd28;
	add.s64 	%rd66, %rd5, %rd65;
	ld.global.u8 	%rs2, [%rd66];
	cvt.u32.u64 	%r81, %rd100;
	add.s32 	%r82, %r81, %r15;
	add.s32 	%r83, %r14, %r82;
	st.shared.u8 	[%r83], %rs2;
	add.s64 	%rd100, %rd100, %rd3;
	setp.lt.u64 	%p16, %rd100, %rd27;
	@%p16 bra 	$L__BB1_30;
	bra.uni 	$L__BB1_40;
$L__BB1_31:
	cvt.u32.u64 	%r100, %rd2;
	neg.s32 	%r102, %r60;
	and.b32  	%r103, %r102, 15;
	cvt.u64.u32 	%rd31, %r103;
	setp.ge.u32 	%p24, %r100, %r103;
	@%p24 bra 	$L__BB1_34;
	mov.u64 	%rd101, %rd2;
$L__BB1_33:
	add.s64 	%rd75, %rd5, %rd101;
	ld.global.u8 	%rs6, [%rd75];
	cvt.u32.u64 	%r104, %rd101;
	add.s32 	%r105, %r8, %r104;
	st.shared.u8 	[%r105], %rs6;
	add.s64 	%rd101, %rd101, %rd3;
	setp.lt.u64 	%p25, %rd101, %rd31;
	@%p25 bra 	$L__BB1_33;
$L__BB1_34:
	cvt.u32.u64 	%r106, %rd31;
	sub.s64 	%rd34, 4, %rd31;
	add.s32 	%r16, %r8, %r106;
	shr.u64 	%rd35, %rd34, 4;
	setp.le.u64 	%p26, %rd35, %rd2;
	@%p26 bra 	$L__BB1_37;
	add.s64 	%rd36, %rd6, %rd31;
	mov.u64 	%rd102, %rd2;
$L__BB1_36:
	cvt.u32.u64 	%r108, %rd102;
	shl.b32 	%r109, %r108, 4;
	add.s32 	%r107, %r16, %r109;
	shl.b64 	%rd77, %rd102, 4;
	add.s64 	%rd76, %rd36, %rd77;
	// begin inline asm
	cp.async.cg.shared.global [%r107], [%rd76], 16, 16;
	// end inline asm
	add.s64 	%rd102, %rd102, %rd3;
	setp.lt.u64 	%p27, %rd102, %rd35;
	@%p27 bra 	$L__BB1_36;
$L__BB1_37:
	and.b64  	%rd39, %rd34, 15;
	setp.le.u64 	%p28, %rd39, %rd2;
	@%p28 bra 	$L__BB1_40;
	and.b64  	%rd78, %rd34, -16;
	or.b64  	%rd40, %rd78, %rd31;
	cvt.u32.u64 	%r17, %rd78;
	mov.u64 	%rd103, %rd2;
$L__BB1_39:
	add.s64 	%rd79, %rd103, %rd40;
	add.s64 	%rd80, %rd5, %rd79;
	ld.global.u8 	%rs7, [%rd80];
	cvt.u32.u64 	%r110, %rd103;
	add.s32 	%r111, %r110, %r17;
	add.s32 	%r112, %r16, %r111;
	st.shared.u8 	[%r112], %rs7;
	add.s64 	%rd103, %rd103, %rd3;
	setp.lt.u64 	%p29, %rd103, %rd39;
	@%p29 bra 	$L__BB1_39;
$L__BB1_40:
	// begin inline asm
	cp.async.commit_group;
	// end inline asm
	add.s32 	%r129, %r129, %r5;
	setp.lt.s32 	%p32, %r129, %r38;
	@%p32 bra 	$L__BB1_3;
$L__BB1_41:
	// begin inline asm
	cp.async.wait_group 0;
	// end inline asm
	barrier.sync 	0;
	bar.sync 	0;
	setp.ne.s32 	%p33, %r4, 0;
	setp.lt.s32 	%p34, %r38, 1;
	or.pred  	%p35, %p33, %p34;
	@%p35 bra 	$L__BB1_48;
	ld.param.u64 	%rd93, [_Z11test_kernelILi1EEvPK6__halfPS0_iii_param_1];
	cvta.to.global.u64 	%rd43, %rd93;
	shl.b32 	%r117, %r38, 1;
	min.s32 	%r118, %r117, 100;
	mul.lo.s32 	%r19, %r1, 100;
	max.s32 	%r20, %r118, 1;
	and.b32  	%r21, %r20, 3;
	setp.lt.s32 	%p36, %r117, 4;
	mov.b32 	%r134, 0;
	@%p36 bra 	$L__BB1_45;
	and.b32  	%r134, %r20, 124;
	neg.s32 	%r133, %r134;
	add.s32 	%r131, %r19, 3;
	mov.u32 	%r132, smem;
$L__BB1_44:
	add.s32 	%r120, %r131, -2;
	add.s32 	%r121, %r131, -3;
	mul.wide.u32 	%rd82, %r121, 2;
	add.s64 	%rd83, %rd43, %rd82;
	ld.shared.v4.u16 	{%rs9, %rs10, %rs11, %rs12}, [%r132];
	st.global.u16 	[%rd83], %rs9;
	mul.wide.u32 	%rd84, %r120, 2;
	add.s64 	%rd85, %rd43, %rd84;
	st.global.u16 	[%rd85], %rs10;
	add.s32 	%r122, %r131, -1;
	mul.wide.u32 	%rd86, %r122, 2;
	add.s64 	%rd87, %rd43, %rd86;
	st.global.u16 	[%rd87], %rs11;
	mul.wide.u32 	%rd88, %r131, 2;
	add.s64 	%rd89, %rd43, %rd88;
	st.global.u16 	[%rd89], %rs12;
	add.s32 	%r133, %r133, 4;
	add.s32 	%r132, %r132, 8;
	add.s32 	%r131, %r131, 4;
	setp.ne.s32 	%p37, %r133, 0;
	@%p37 bra 	$L__BB1_44;
$L__BB1_45:
	setp.eq.s32 	%p38, %r21, 0;
	@%p38 bra 	$L__BB1_48;
	shl.b32 	%r123, %r134, 1;
	mov.u32 	%r124, smem;
	add.s32 	%r136, %r124, %r123;
	add.s32 	%r125, %r134, %r19;
	mul.wide.u32 	%rd90, %r125, 2;
	add.s64 	%rd104, %rd43, %rd90;
	neg.s32 	%r135, %r21;
$L__BB1_47:
	.pragma "nounroll";
	ld.shared.u16 	%rs13, [%r136];
	st.global.u16 	[%rd104], %rs13;
	add.s32 	%r136, %r136, 2;
	add.s64 	%rd104, %rd104, 2;
	add.s32 	%r135, %r135, 1;
	setp.ne.s32 	%p39, %r135, 0;
	@%p39 bra 	$L__BB1_47;
$L__BB1_48:
	ret;

}


// ===== COMPILED SASS (sm_100) =====

	.target	sm_100

	.elftype	@"ET_EXEC"


//--------------------- .note.nv.tkinfo           --------------------------
	.section	.note.nv.tkinfo,"",@"SHT_NOTE"
	.sectionflags	@"SHF_NOTE_NV_TKINFO"
	.tkinfo
        /*0018*/ 	.word	0x00000002
        /*0030*/ 	.string	""
        /*0030*/ 	.string	"ptxas"
        /*0030*/ 	.string	"Cuda compilation tools, release 13.0, V13.0.88"
        /*0030*/ 	.string	"Build cuda_13.0.r13.0/compiler.36424714_0"
        /*0030*/ 	.string	"-arch sm_100 -m 64 "



//--------------------- .note.nv.cuinfo           --------------------------
	.section	.note.nv.cuinfo,"",@"SHT_NOTE"
	.sectionflags	@"SHF_NOTE_NV_CUINFO"
        /*0018*/ 	.short	0x0002
        /*001a*/ 	.short	0x0064
        /*001c*/ 	.short	0x0082
	.zero		2


//--------------------- .nv.info                  --------------------------
	.section	.nv.info,"",@"SHT_CUDA_INFO"
	.align	4


	//----- nvinfo : EIATTR_REGCOUNT
	.align		4
        /*0000*/ 	.byte	0x04, 0x2f
        /*0002*/ 	.short	(.L_1 - .L_0)
	.align		4
.L_0:
        /*0004*/ 	.word	index@(_Z11test_kernelILi0EEvPK6__halfPS0_iii)
        /*0008*/ 	.word	0x00000020


	//----- nvinfo : EIATTR_FRAME_SIZE
	.align		4
.L_1:
        /*000c*/ 	.byte	0x04, 0x11
        /*000e*/ 	.short	(.L_3 - .L_2)
	.align		4
.L_2:
        /*0010*/ 	.word	index@(_Z11test_kernelILi0EEvPK6__halfPS0_iii)
        /*0014*/ 	.word	0x00000000


	//----- nvinfo : EIATTR_REGCOUNT
	.align		4
.L_3:
        /*0018*/ 	.byte	0x04, 0x2f
        /*001a*/ 	.short	(.L_5 - .L_4)
	.align		4
.L_4:
        /*001c*/ 	.word	index@(_Z11test_kernelILi1EEvPK6__halfPS0_iii)
        /*0020*/ 	.word	0x00000020


	//----- nvinfo : EIATTR_FRAME_SIZE
	.align		4
.L_5:
        /*0024*/ 	.byte	0x04, 0x11
        /*0026*/ 	.short	(.L_7 - .L_6)
	.align		4
.L_6:
        /*0028*/ 	.word	index@(_Z11test_kernelILi1EEvPK6__halfPS0_iii)
        /*002c*/ 	.word	0x00000000


	//----- nvinfo : EIATTR_MIN_STACK_SIZE
	.align		4
.L_7:
        /*0030*/ 	.byte	0x04, 0x12
        /*0032*/ 	.short	(.L_9 - .L_8)
	.align		4
.L_8:
        /*0034*/ 	.word	index@(_Z11test_kernelILi1EEvPK6__halfPS0_iii)
        /*0038*/ 	.word	0x00000000


	//----- nvinfo : EIATTR_MIN_STACK_SIZE
	.align		4
.L_9:
        /*003c*/ 	.byte	0x04, 0x12
        /*003e*/ 	.short	(.L_11 - .L_10)
	.align		4
.L_10:
        /*0040*/ 	.word	index@(_Z11test_kernelILi0EEvPK6__halfPS0_iii)
        /*0044*/ 	.word	0x00000000
.L_11:


//--------------------- .nv.compat                --------------------------
	.section	.nv.compat,"",@"SHT_CUDA_COMPAT_INFO"
	.align	4
        /*0000*/ 	.byte	0x02, 0x09, 0x00, 0x00, 0x02, 0x02, 0x01, 0x00, 0x02, 0x05, 0x05, 0x00, 0x03, 0x07, 0x01, 0x01
        /*0010*/ 	.byte	0x02, 0x03, 0x00, 0x00, 0x02, 0x06, 0x01, 0x00, 0x04, 0x0b, 0x08, 0x00, 0x09, 0x00, 0x00, 0x00
        /*0020*/ 	.byte	0x00, 0x00, 0x00, 0x00


//--------------------- .nv.info._Z11test_kernelILi1EEvPK6__halfPS0_iii --------------------------
	.section	.nv.info._Z11test_kernelILi1EEvPK6__halfPS0_iii,"",@"SHT_CUDA_INFO"
	.sectionflags	@""
	.align	4


	//----- nvinfo : EIATTR_CUDA_API_VERSION
	.align		4
        /*0000*/ 	.byte	0x04, 0x37
        /*0002*/ 	.short	(.L_13 - .L_12)
.L_12:
        /*0004*/ 	.word	0x00000082


	//----- nvinfo : EIATTR_KPARAM_INFO
	.align		4
.L_13:
        /*0008*/ 	.byte	0x04, 0x17
        /*000a*/ 	.short	(.L_15 - .L_14)
.L_14:
        /*000c*/ 	.word	0x00000000
        /*0010*/ 	.short	0x0004
        /*0012*/ 	.short	0x0018
        /*0014*/ 	.byte	0x00, 0xf0, 0x11, 0x00


	//----- nvinfo : EIATTR_KPARAM_INFO
	.align		4
.L_15:
        /*0018*/ 	.byte	0x04, 0x17
        /*001a*/ 	.short	(.L_17 - .L_16)
.L_16:
        /*001c*/ 	.word	0x00000000
        /*0020*/ 	.short	0x0003
        /*0022*/ 	.short	0x0014
        /*0024*/ 	.byte	0x00, 0xf0, 0x11, 0x00


	//----- nvinfo : EIATTR_KPARAM_INFO
	.align		4
.L_17:
        /*0028*/ 	.byte	0x04, 0x17
        /*002a*/ 	.short	(.L_19 - .L_18)
.L_18:
        /*002c*/ 	.word	0x00000000
        /*0030*/ 	.short	0x0002
        /*0032*/ 	.short	0x0010
        /*0034*/ 	.byte	0x00, 0xf0, 0x11, 0x00


	//----- nvinfo : EIATTR_KPARAM_INFO
	.align		4
.L_19:
        /*0038*/ 	.byte	0x04, 0x17
        /*003a*/ 	.short	(.L_21 - .L_20)
.L_20:
        /*003c*/ 	.word	0x00000000
        /*0040*/ 	.short	0x0001
        /*0042*/ 	.short	0x0008
        /*0044*/ 	.byte	0x00, 0xf5, 0x21, 0x00


	//----- nvinfo : EIATTR_KPARAM_INFO
	.align		4
.L_21:
        /*0048*/ 	.byte	0x04, 0x17
        /*004a*/ 	.short	(.L_23 - .L_22)
.L_22:
        /*004c*/ 	.word	0x00000000
        /*0050*/ 	.short	0x0000
        /*0052*/ 	.short	0x0000
        /*0054*/ 	.byte	0x00, 0xf5, 0x21, 0x00


	//----- nvinfo : EIATTR_SPARSE_MMA_MASK
	.align		4
.L_23:
        /*0058*/ 	.byte	0x03, 0x50
        /*005a*/ 	.short	0x0000


	//----- nvinfo : EIATTR_MAXREG_COUNT
	.align		4
        /*005c*/ 	.byte	0x03, 0x1b
        /*005e*/ 	.short	0x00ff


	//----- nvinfo : EIATTR_NUM_BARRIERS
	.align		4
        /*0060*/ 	.byte	0x02, 0x4c
        /*0062*/ 	.byte	0x01
	.zero		1


	//----- nvinfo : EIATTR_MERCURY_ISA_VERSION
	.align		4
        /*0064*/ 	.byte	0x03, 0x5f
        /*0066*/ 	.short	0x0101


	//----- nvinfo : EIATTR_COOP_GROUP_MASK_REGIDS
	.align		4
        /*0068*/ 	.byte	0x04, 0x29
        /*006a*/ 	.short	(.L_25 - .L_24)


	//   ....[0]....
.L_24:
        /*006c*/ 	.word	0xffffffff


	//----- nvinfo : EIATTR_COOP_GROUP_INSTR_OFFSETS
	.align		4
.L_25:
        /*0070*/ 	.byte	0x04, 0x28
        /*0072*/ 	.short	(.L_27 - .L_26)


	//   ....[0]....
.L_26:
        /*0074*/ 	.word	0x000012d0


	//----- nvinfo : EIATTR_VRC_CTA_INIT_COUNT
	.align		4
.L_27:
        /*0078*/ 	.byte	0x02, 0x4a
	.zero		1
	.zero		1


	//----- nvinfo : EIATTR_EXIT_INSTR_OFFSETS
	.align		4
        /*007c*/ 	.byte	0x04, 0x1c
        /*007e*/ 	.short	(.L_29 - .L_28)


	//   ....[0]....
.L_28:
        /*0080*/ 	.word	0x00000050


	//   ....[1]....
        /*0084*/ 	.word	0x00001310


	//   ....[2]....
        /*0088*/ 	.word	0x00001cf0


	//   ....[3]....
        /*008c*/ 	.word	0x00001e00


	//----- nvinfo : EIATTR_INDIRECT_BRANCH_TARGETS
	.align		4
.L_29:
        /*0090*/ 	.byte	0x04, 0x34
        /*0092*/ 	.short	(.L_31 - .L_30)


	//   ....[0]....
.L_30:
        /*0094*/ 	.word	.L_x_60@srel
        /*0098*/ 	.short	0x0
        /*009a*/ 	.short	0x0
        /*009c*/ 	.word	0x3
        /*00a0*/ 	.word	.L_x_61@srel
        /*00a4*/ 	.word	.L_x_62@srel
        /*00a8*/ 	.word	.L_x_63@srel


	//   ....[1]....
        /*00ac*/ 	.word	.L_x_64@srel
        /*00b0*/ 	.short	0x0
        /*00b2*/ 	.short	0x0
        /*00b4*/ 	.word	0x6
        /*00b8*/ 	.word	.L_x_65@srel
        /*00bc*/ 	.word	.L_x_63@srel
        /*00c0*/ 	.word	.L_x_63@srel
        /*00c4*/ 	.word	.L_x_63@srel
        /*00c8*/ 	.word	.L_x_69@srel
        /*00cc*/ 	.word	.L_x_63@srel


	//----- nvinfo : EIATTR_CRS_STACK_SIZE
	.align		4
.L_31:
        /*00d0*/ 	.byte	0x04, 0x1e
        /*00d2*/ 	.short	(.L_33 - .L_32)
.L_32:
        /*00d4*/ 	.word	0x00000000


	//----- nvinfo : EIATTR_CBANK_PARAM_SIZE
	.align		4
.L_33:
        /*00d8*/ 	.byte	0x03, 0x19
        /*00da*/ 	.short	0x001c


	//----- nvinfo : EIATTR_PARAM_CBANK
	.align		4
        /*00dc*/ 	.byte	0x04, 0x0a
        /*00de*/ 	.short	(.L_35 - .L_34)
	.align		4
.L_34:
        /*00e0*/ 	.word	index@(.nv.constant0._Z11test_kernelILi1EEvPK6__halfPS0_iii)
        /*00e4*/ 	.short	0x0380
        /*00e6*/ 	.short	0x001c


	//----- nvinfo : EIATTR_SW_WAR
	.align		4
.L_35:
        /*00e8*/ 	.byte	0x04, 0x36
        /*00ea*/ 	.short	(.L_37 - .L_36)
.L_36:
        /*00ec*/ 	.word	0x00000008
.L_37:


//--------------------- .nv.info._Z11test_kernelILi0EEvPK6__halfPS0_iii --------------------------
	.section	.nv.info._Z11test_kernelILi0EEvPK6__halfPS0_iii,"",@"SHT_CUDA_INFO"
	.sectionflags	@""
	.align	4


	//----- nvinfo : EIATTR_CUDA_API_VERSION
	.align		4
        /*0000*/ 	.byte	0x04, 0x37
        /*0002*/ 	.short	(.L_39 - .L_38)
.L_38:
        /*0004*/ 	.word	0x00000082


	//----- nvinfo : EIATTR_KPARAM_INFO
	.align		4
.L_39:
        /*0008*/ 	.byte	0x04, 0x17
        /*000a*/ 	.short	(.L_41 - .L_40)
.L_40:
        /*000c*/ 	.word	0x00000000
        /*0010*/ 	.short	0x0004
        /*0012*/ 	.short	0x0018
        /*0014*/ 	.byte	0x00, 0xf0, 0x11, 0x00


	//----- nvinfo : EIATTR_KPARAM_INFO
	.align		4
.L_41:
        /*0018*/ 	.byte	0x04, 0x17
        /*001a*/ 	.short	(.L_43 - .L_42)
.L_42:
        /*001c*/ 	.word	0x00000000
        /*0020*/ 	.short	0x0003
        /*0022*/ 	.short	0x0014
        /*0024*/ 	.byte	0x00, 0xf0, 0x11, 0x00


	//----- nvinfo : EIATTR_KPARAM_INFO
	.align		4
.L_43:
        /*0028*/ 	.byte	0x04, 0x17
        /*002a*/ 	.short	(.L_45 - .L_44)
.L_44:
        /*002c*/ 	.word	0x00000000
        /*0030*/ 	.short	0x0002
        /*0032*/ 	.short	0x0010
        /*0034*/ 	.byte	0x00, 0xf0, 0x11, 0x00


	//----- nvinfo : EIATTR_KPARAM_INFO
	.align		4
.L_45:
        /*0038*/ 	.byte	0x04, 0x17
        /*003a*/ 	.short	(.L_47 - .L_46)
.L_46:
        /*003c*/ 	.word	0x00000000
        /*0040*/ 	.short	0x0001
        /*0042*/ 	.short	0x0008
        /*0044*/ 	.byte	0x00, 0xf5, 0x21, 0x00


	//----- nvinfo : EIATTR_KPARAM_INFO
	.align		4
.L_47:
        /*0048*/ 	.byte	0x04, 0x17
        /*004a*/ 	.short	(.L_49 - .L_48)
.L_48:
        /*004c*/ 	.word	0x00000000
        /*0050*/ 	.short	0x0000
        /*0052*/ 	.short	0x0000
        /*0054*/ 	.byte	0x00, 0xf5, 0x21, 0x00


	//----- nvinfo : EIATTR_SPARSE_MMA_MASK
	.align		4
.L_49:
        /*0058*/ 	.byte	0x03, 0x50
        /*005a*/ 	.short	0x0000


	//----- nvinfo : EIATTR_MAXREG_COUNT
	.align		4
        /*005c*/ 	.byte	0x03, 0x1b
        /*005e*/ 	.short	0x00ff


	//----- nvinfo : EIATTR_NUM_BARRIERS
	.align		4
        /*0060*/ 	.byte	0x02, 0x4c
        /*0062*/ 	.byte	0x01
	.zero		1


	//----- nvinfo : EIATTR_MERCURY_ISA_VERSION
	.align		4
        /*0064*/ 	.byte	0x03, 0x5f
        /*0066*/ 	.short	0x0101


	//----- nvinfo : EIATTR_VRC_CTA_INIT_COUNT
	.align		4
        /*0068*/ 	.byte	0x02, 0x4a
	.zero		1
	.zero		1


	//----- nvinfo : EIATTR_EXIT_INSTR_OFFSETS
	.align		4
        /*006c*/ 	.byte	0x04, 0x1c
        /*006e*/ 	.short	(.L_51 - .L_50)


	//   ....[0]....
.L_50:
        /*0070*/ 	.word	0x00000050


	//   ....[1]....
        /*0074*/ 	.word	0x00000350


	//   ....[2]....
        /*0078*/ 	.word	0x00000c90


	//   ....[3]....
        /*007c*/ 	.word	0x00000da0


	//----- nvinfo : EIATTR_CRS_STACK_SIZE
	.align		4
.L_51:
        /*0080*/ 	.byte	0x04, 0x1e
        /*0082*/ 	.short	(.L_53 - .L_52)
.L_52:
        /*0084*/ 	.word	0x00000000


	//----- nvinfo : EIATTR_CBANK_PARAM_SIZE
	.align		4
.L_53:
        /*0088*/ 	.byte	0x03, 0x19
        /*008a*/ 	.short	0x001c


	//----- nvinfo : EIATTR_PARAM_CBANK
	.align		4
        /*008c*/ 	.byte	0x04, 0x0a
        /*008e*/ 	.short	(.L_55 - .L_54)
	.align		4
.L_54:
        /*0090*/ 	.word	index@(.nv.constant0._Z11test_kernelILi0EEvPK6__halfPS0_iii)
        /*0094*/ 	.short	0x0380
        /*0096*/ 	.short	0x001c


	//----- nvinfo : EIATTR_SW_WAR
	.align		4
.L_55:
        /*0098*/ 	.byte	0x04, 0x36
        /*009a*/ 	.short	(.L_57 - .L_56)
.L_56:
        /*009c*/ 	.word	0x00000008
.L_57:


//--------------------- .nv.callgraph             --------------------------
	.section	.nv.callgraph,"",@"SHT_CUDA_CALLGRAPH"
	.align	4
	.sectionentsize	8
	.align		4
        /*0000*/ 	.word	0x00000000
	.align		4
        /*0004*/ 	.word	0xffffffff
	.align		4
        /*0008*/ 	.word	0x00000000
	.align		4
        /*000c*/ 	.word	0xfffffffe
	.align		4
        /*0010*/ 	.word	0x00000000
	.align		4
        /*0014*/ 	.word	0xfffffffd
	.align		4
        /*0018*/ 	.word	0x00000000
	.align		4
        /*001c*/ 	.word	0xfffffffc


//--------------------- .nv.constant2._Z11test_kernelILi1EEvPK6__halfPS0_iii --------------------------
	.section	.nv.constant2._Z11test_kernelILi1EEvPK6__halfPS0_iii,"a",@progbits
	.sectionflags	@""
	.align	4
.nv.constant2._Z11test_kernelILi1EEvPK6__halfPS0_iii:
        /*0000*/ 	.byte	0xa0, 0x07, 0x00, 0x00, 0x50, 0x04, 0x00, 0x00, 0x10, 0x09, 0x00, 0x00, 0x20, 0x0a, 0x00, 0x00
        /*0010*/ 	.byte	0x10, 0x09, 0x00, 0x00, 0x10, 0x09, 0x00, 0x00, 0x10, 0x09, 0x00, 0x00, 0x60, 0x0e, 0x00, 0x00
        /*0020*/ 	.byte	0x10, 0x09, 0x00, 0x00


//--------------------- .text._Z11test_kernelILi1EEvPK6__halfPS0_iii --------------------------
	.section	.text._Z11test_kernelILi1EEvPK6__halfPS0_iii,"ax",@progbits
	.align	128
        .global         _Z11test_kernelILi1EEvPK6__halfPS0_iii
        .type           _Z11test_kernelILi1EEvPK6__halfPS0_iii,@function
        .size           _Z11test_kernelILi1EEvPK6__halfPS0_iii,(.L_x_71 - _Z11test_kernelILi1EEvPK6__halfPS0_iii)
        .other          _Z11test_kernelILi1EEvPK6__halfPS0_iii,@"STO_CUDA_ENTRY STV_DEFAULT"
_Z11test_kernelILi1EEvPK6__halfPS0_iii:
.text._Z11test_kernelILi1EEvPK6__halfPS0_iii:
[----:B------:R-:W-:Y:S01]  /*0000*/  LDC R1, c[0x0][0x37c] ;  /* 0x0000df00ff017b82 */ /* 0x000fe20000000800 */
[----:B------:R-:W1:Y:S01]  /*0010*/  S2R R0, SR_CTAID.X ;  /* 0x0000000000007919 */ /* 0x000e620000002500 */
[----:B------:R-:W2:Y:S01]  /*0020*/  LDCU UR4, c[0x0][0x390] ;  /* 0x00007200ff0477ac */ /* 0x000ea20008000800 */
[----:B-1----:R-:W-:-:S04]  /*0030*/  SHF.R.U32.HI R2, RZ, 0x4, R0 ;  /* 0x00000004ff027819 */ /* 0x002fc80000011600 */
[----:B--2---:R-:W-:-:S13]  /*0040*/  ISETP.GE.AND P0, PT, R2, UR4, PT ;  /* 0x0000000402007c0c */ /* 0x004fda000bf06270 */
[----:B------:R-:W-:Y:S05]  /*0050*/  @P0 EXIT ;  /* 0x000000000000094d */ /* 0x000fea0003800000 */
[----:B------:R-:W1:Y:S01]  /*0060*/  S2R R13, SR_TID.X ;  /* 0x00000000000d7919 */ /* 0x000e620000002100 */
[----:B------:R-:W2:Y:S01]  /*0070*/  LDCU UR5, c[0x0][0x394] ;  /* 0x00007280ff0577ac */ /* 0x000ea20008000800 */
[----:B------:R-:W-:Y:S01]  /*0080*/  BSSY.RECONVERGENT B1, `(.L_x_0) ;  /* 0x0000123000017945 */ /* 0x000fe20003800200 */
[----:B------:R-:W3:Y:S01]  /*0090*/  LDCU UR4, c[0x0][0x398] ;  /* 0x00007300ff0477ac */ /* 0x000ee20008000800 */
[----:B------:R-:W4:Y:S01]  /*00a0*/  LDCU.64 UR8, c[0x0][0x358] ;  /* 0x00006b00ff0877ac */ /* 0x000f220008000a00 */
[----:B--2---:R-:W-:-:S04]  /*00b0*/  IMAD.U32 R4, RZ, RZ, UR5 ;  /* 0x00000005ff047e24 */ /* 0x004fc8000f8e00ff */
[----:B------:R-:W-:-:S04]  /*00c0*/  IMAD R2, R2, R4, RZ ;  /* 0x0000000402027224 */ /* 0x000fc800078e02ff */
[----:B---3--:R-:W-:Y:S01]  /*00d0*/  IMAD R2, R2, UR4, RZ ;  /* 0x0000000402027c24 */ /* 0x008fe2000f8e02ff */
[----:B-1----:R-:W-:-:S13]  /*00e0*/  ISETP.GE.AND P0, PT, R13, R4, PT ;  /* 0x000000040d00720c */ /* 0x002fda0003f06270 */
[----:B----4-:R-:W-:Y:S05]  /*00f0*/  @P0 BRA `(.L_x_1) ;  /* 0x00000010006c0947 */ /* 0x010fea0003800000 */
[----:B------:R-:W1:Y:S01]  /*0100*/  S2R R10, SR_TID.Y ;  /* 0x00000000000a7919 */ /* 0x000e620000002200 */
[----:B------:R-:W2:Y:S01]  /*0110*/  S2UR UR5, SR_CgaCtaId ;  /* 0x00000000000579c3 */ /* 0x000ea20000008800 */
[----:B------:R-:W-:Y:S01]  /*0120*/  IMAD.SHL.U32 R3, R0, 0x2, RZ ;  /* 0x0000000200037824 */ /* 0x000fe200078e00ff */
[----:B------:R-:W-:Y:S01]  /*0130*/  UMOV UR4, 0x400 ;  /* 0x0000040000047882 */ /* 0x000fe20000000000 */
[----:B------:R-:W1:Y:S01]  /*0140*/  S2R R5, SR_TID.Z ;  /* 0x0000000000057919 */ /* 0x000e620000002300 */
[----:B------:R-:W-:Y:S02]  /*0150*/  IMAD.MOV.U32 R9, RZ, RZ, R13 ;  /* 0x000000ffff097224 */ /* 0x000fe400078e000d */
[----:B------:R-:W-:Y:S02]  /*0160*/  LOP3.LUT R3, R3, 0x1e, RZ, 0xc0, !PT ;  /* 0x0000001e03037812 */ /* 0x000fe400078ec0ff */
[----:B------:R-:W3:Y:S01]  /*0170*/  LDC R12, c[0x0][0x360] ;  /* 0x0000d800ff0c7b82 */ /* 0x000ee20000000800 */
[----:B------:R-:W3:Y:S01]  /*0180*/  LDCU UR6, c[0x0][0x364] ;  /* 0x00006c80ff0677ac */ /* 0x000ee20008000800 */
[C---:B------:R-:W-:Y:S01]  /*0190*/  IADD3 R11, P0, PT, R2.reuse, R3, RZ ;  /* 0x00000003020b7210 */ /* 0x040fe20007f1e0ff */
[----:B------:R-:W4:Y:S03]  /*01a0*/  LDCU UR7, c[0x0][0x368] ;  /* 0x00006d00ff0777ac */ /* 0x000f260008000800 */
[----:B------:R-:W-:Y:S01]  /*01b0*/  LEA.HI.X.SX32 R8, R2, RZ, 0x1, P0 ;  /* 0x000000ff02087211 */ /* 0x000fe200000f0eff */
[----:B--2---:R-:W-:Y:S01]  /*01c0*/  ULEA UR4, UR5, UR4, 0x18 ;  /* 0x0000000405047291 */ /* 0x004fe2000f8ec0ff */
[----:B---3--:R-:W-:-:S02]  /*01d0*/  IMAD R7, R12, UR6, RZ ;  /* 0x000000060c077c24 */ /* 0x008fc4000f8e02ff */
[----:B-1----:R-:W-:Y:S02]  /*01e0*/  IMAD R10, R5, UR6, R10 ;  /* 0x00000006050a7c24 */ /* 0x002fe4000f8e020a */
[----:B----4-:R-:W-:Y:S02]  /*01f0*/  IMAD R7, R7, UR7, RZ ;  /* 0x0000000707077c24 */ /* 0x010fe4000f8e02ff */
[----:B------:R-:W-:-:S04]  /*0200*/  IMAD R10, R10, R12, R13 ;  /* 0x0000000c0a0a7224 */ /* 0x000fc800078e020d */
[----:B------:R-:W-:-:S07]  /*0210*/  VIADD R6, R10, UR4 ;  /* 0x000000040a067c36 */ /* 0x000fce0008000000 */
.L_x_35:
[----:B-1----:R-:W1:Y:S01]  /*0220*/  S2UR UR5, SR_CgaCtaId ;  /* 0x00000000000579c3 */ /* 0x002e620000008800 */
[----:B--2---:R-:W2:Y:S01]  /*0230*/  LDCU UR10, c[0x0][0x398] ;  /* 0x00007300ff0a77ac */ /* 0x004ea20008000800 */
[----:B---3--:R-:W-:Y:S01]  /*0240*/  IMAD.SHL.U32 R17, R9, 0x4, RZ ;  /* 0x0000000409117824 */ /* 0x008fe200078e00ff */
[----:B------:R-:W-:Y:S01]  /*0250*/  BSSY.RECONVERGENT B0, `(.L_x_2) ;  /* 0x00000ff000007945 */ /* 0x000fe20003800200 */
[----:B------:R-:W-:-:S04]  /*0260*/  UMOV UR4, 0x400 ;  /* 0x0000040000047882 */ /* 0x000fc80000000000 */
[----:B------:R-:W3:Y:S08]  /*0270*/  S2UR UR6, SR_SWINHI ;  /* 0x00000000000679c3 */ /* 0x000ef00000002f00 */
[----:B------:R-:W4:Y:S01]  /*0280*/  LDC.64 R2, c[0x0][0x380] ;  /* 0x0000e000ff027b82 */ /* 0x000f220000000a00 */
[----:B--2---:R-:W-:Y:S01]  /*0290*/  IMAD R18, R9, UR10, RZ ;  /* 0x0000000a09127c24 */ /* 0x004fe2000f8e02ff */
[----:B-1----:R-:W-:-:S04]  /*02a0*/  ULEA UR7, UR5, UR4, 0x18 ;  /* 0x0000000405077291 */ /* 0x002fc8000f8ec0ff */
[----:B------:R-:W-:-:S04]  /*02b0*/  IADD3 R19, P3, PT, R18, R11, RZ ;  /* 0x0000000b12137210 */ /* 0x000fc80007f7e0ff */
[----:B------:R-:W-:Y:S01]  /*02c0*/  LEA.HI.X.SX32 R18, R18, R8, 0x1, P3 ;  /* 0x0000000812127211 */ /* 0x000fe200018f0eff */
[C---:B------:R-:W-:Y:S01]  /*02d0*/  VIADD R16, R17.reuse, UR7 ;  /* 0x0000000711107c36 */ /* 0x040fe20008000000 */
[----:B------:R-:W-:Y:S01]  /*02e0*/  UMOV UR4, UR7 ;  /* 0x0000000700047c82 */ /* 0x000fe20008000000 */
[----:B---3--:R-:W-:Y:S01]  /*02f0*/  UMOV UR5, UR6 ;  /* 0x0000000600057c82 */ /* 0x008fe20008000000 */
[----:B------:R-:W-:Y:S01]  /*0300*/  VIADD R5, R17, UR4 ;  /* 0x0000000411057c36 */ /* 0x000fe20008000000 */
[----:B----4-:R-:W-:-:S04]  /*0310*/  LEA R14, P0, R19, R2, 0x1 ;  /* 0x00000002130e7211 */ /* 0x010fc800078008ff */
[----:B------:R-:W-:-:S04]  /*0320*/  LOP3.LUT R5, R14, R5, RZ, 0x3c, !PT ;  /* 0x000000050e057212 */ /* 0x000fc800078e3cff */
[C---:B------:R-:W-:Y:S02]  /*0330*/  LOP3.LUT R4, R5.reuse, 0x8, RZ, 0xc0, !PT ;  /* 0x0000000805047812 */ /* 0x040fe400078ec0ff */
[----:B------:R-:W-:Y:S02]  /*0340*/  R2P PR, R5, 0x6 ;  /* 0x0000000605007804 */ /* 0x000fe40000000000 */
[----:B------:R-:W-:-:S04]  /*0350*/  IADD3 R4, PT, PT, -R4, 0x10, RZ ;  /* 0x0000001004047810 */ /* 0x000fc80007ffe1ff */
[----:B------:R-:W-:-:S04]  /*0360*/  SEL R4, R4, 0x4, !P2 ;  /* 0x0000000404047807 */ /* 0x000fc80005000000 */
[----:B------:R-:W-:-:S04]  /*0370*/  SEL R4, R4, 0x2, !P1 ;  /* 0x0000000204047807 */ /* 0x000fc80004800000 */
[C---:B------:R-:W-:Y:S01]  /*0380*/  ISETP.GT.U32.AND P1, PT, R4.reuse, 0x4, PT ;  /* 0x000000040400780c */ /* 0x040fe20003f24070 */
[----:B------:R-:W-:-:S05]  /*0390*/  VIADD R4, R4, 0xfffffffe ;  /* 0xfffffffe04047836 */ /* 0x000fca0000000000 */
[----:B------:R-:W-:-:S04]  /*03a0*/  SEL R4, R4, RZ, !P1 ;  /* 0x000000ff04047207 */ /* 0x000fc80004800000 */
[----:B------:R-:W-:Y:S02]  /*03b0*/  SHF.L.W.U32.HI R5, R4, 0x1f, R4 ;  /* 0x0000001f04057819 */ /* 0x000fe40000010e04 */
[----:B------:R-:W-:Y:S02]  /*03c0*/  SHF.L.U64.HI R4, R19, 0x1, R18 ;  /* 0x0000000113047819 */ /* 0x000fe40000010212 */
[----:B------:R-:W-:-:S03]  /*03d0*/  ISETP.GT.AND P1, PT, R5, 0x2, PT ;  /* 0x000000020500780c */ /* 0x000fc60003f24270 */
[----:B------:R-:W-:-:S10]  /*03e0*/  IMAD.X R15, R4, 0x1, R3, P0 ;  /* 0x00000001040f7824 */ /* 0x000fd400000e0603 */
[----:B------:R-:W-:Y:S05]  /*03f0*/  @P1 BRA `(.L_x_3) ;  /* 0x00000004002c1947 */ /* 0x000fea0003800000 */
[----:B------:R-:W-:-:S05]  /*0400*/  VIMNMX.U32 R2, PT, PT, R5, 0x2, PT ;  /* 0x0000000205027848 */ /* 0x000fca0003fe0000 */
[----:B------:R-:W-:-:S04]  /*0410*/  IMAD.SHL.U32 R4, R2, 0x4, RZ ;  /* 0x0000000402047824 */ /* 0x000fc800078e00ff */
[----:B------:R-:W1:Y:S02]  /*0420*/  LDC R2, c[0x2][R4] ;  /* 0x0080000004027b82 */ /* 0x000e640000000800 */
[----:B-1----:R-:W-:-:S04]  /*0430*/  SHF.R.S32.HI R3, RZ, 0x1f, R2 ;  /* 0x0000001fff037819 */ /* 0x002fc80000011402 */
.L_x_60:
[----:B------:R-:W-:Y:S05]  /*0440*/  BRX R2 -0x450                                 (*"BRANCH_TARGETS .L_x_61,.L_x_62,.L_x_63"*) ;  /* 0xfffffff802ec7949 */ /* 0x000fea000383ffff */
.L_x_62:
[----:B------:R-:W-:Y:S01]  /*0450*/  IMAD.MOV R2, RZ, RZ, -R14 ;  /* 0x000000ffff027224 */ /* 0x000fe200078e0a0e */
[----:B------:R-:W-:Y:S04]  /*0460*/  BSSY.RECONVERGENT B2, `(.L_x_4) ;  /* 0x0000017000027945 */ /* 0x000fe80003800200 */
[----:B------:R-:W-:-:S04]  /*0470*/  LOP3.LUT R21, R2, 0x3, RZ, 0xc0, !PT ;  /* 0x0000000302157812 */ /* 0x000fc800078ec0ff */
[----:B------:R-:W-:Y:S02]  /*0480*/  ISETP.GE.U32.AND P2, PT, R10, R21, PT ;  /* 0x000000150a00720c */ /* 0x000fe40003f46070 */
[----:B------:R-:W-:-:S04]  /*0490*/  IADD3 R18, PT, PT, -R21, 0x4, RZ ;  /* 0x0000000415127810 */ /* 0x000fc80007ffe1ff */
[C---:B------:R-:W-:Y:S02]  /*04a0*/  SHF.R.U64 R3, R18.reuse, 0x2, RZ ;  /* 0x0000000212037819 */ /* 0x040fe400000012ff */
[----:B------:R-:W-:Y:S02]  /*04b0*/  LOP3.LUT R5, R18, 0x3, RZ, 0xc0, !PT ;  /* 0x0000000312057812 */ /* 0x000fe400078ec0ff */
[-C--:B------:R-:W-:Y:S02]  /*04c0*/  ISETP.GT.U32.AND P1, PT, R3, R10.reuse, PT ;  /* 0x0000000a0300720c */ /* 0x080fe40003f24070 */
[----:B------:R-:W-:Y:S02]  /*04d0*/  ISETP.GT.U32.AND P0, PT, R5, R10, PT ;  /* 0x0000000a0500720c */ /* 0x000fe40003f04070 */
[----:B------:R-:W-:Y:S02]  /*04e0*/  ISETP.GT.U32.AND.EX P1, PT, RZ, RZ, PT, P1 ;  /* 0x000000ffff00720c */ /* 0x000fe40003f24110 */
[----:B------:R-:W-:Y:S01]  /*04f0*/  ISETP.GT.U32.AND.EX P0, PT, RZ, RZ, PT, P0 ;  /* 0x000000ffff00720c */ /* 0x000fe20003f04100 */
[----:B------:R-:W-:-:S12]  /*0500*/  @P2 BRA `(.L_x_5) ;  /* 0x0000000000302947 */ /* 0x000fd80003800000 */
[----:B------:R-:W-:Y:S02]  /*0510*/  IMAD.MOV.U32 R19, RZ, RZ, R10 ;  /* 0x000000ffff137224 */ /* 0x000fe400078e000a */
[----:B------:R-:W-:-:S07]  /*0520*/  IMAD.MOV.U32 R4, RZ, RZ, RZ ;  /* 0x000000ffff047224 */ /* 0x000fce00078e00ff */
.L_x_6:
[----:B-1----:R-:W-:-:S05]  /*0530*/  IADD3 R2, P2, PT, R19, R14, RZ ;  /* 0x0000000e13027210 */ /* 0x002fca0007f5e0ff */
[----:B------:R-:W-:-:S05]  /*0540*/  IMAD.X R3, R4, 0x1, R15, P2 ;  /* 0x0000000104037824 */ /* 0x000fca00010e060f */
[----:B------:R-:W2:Y:S01]  /*0550*/  LDG.E.U8 R2, desc[UR8][R2.64] ;  /* 0x0000000802027981 */ /* 0x000ea2000c1e1100 */
[----:B------:R-:W-:Y:S01]  /*0560*/  IMAD.IADD R17, R16, 0x1, R19 ;  /* 0x0000000110117824 */ /* 0x000fe200078e0213 */
[----:B------:R-:W-:-:S05]  /*0570*/  IADD3 R19, P2, PT, R7, R19, RZ ;  /* 0x0000001307137210 */ /* 0x000fca0007f5e0ff */
[----:B------:R-:W-:Y:S01]  /*0580*/  IMAD.X R4, RZ, RZ, R4, P2 ;  /* 0x000000ffff047224 */ /* 0x000fe200010e0604 */
[----:B------:R-:W-:-:S04]  /*0590*/  ISETP.GE.U32.AND P2, PT, R19, R21, PT ;  /* 0x000000151300720c */ /* 0x000fc80003f46070 */
[----:B------:R-:W-:Y:S01]  /*05a0*/  ISETP.GE.U32.AND.EX P2, PT, R4, RZ, PT, P2 ;  /* 0x000000ff0400720c */ /* 0x000fe20003f46120 */
[----:B--2---:R1:W-:-:S12]  /*05b0*/  STS.U8 [R17], R2 ;  /* 0x0000000211007388 */ /* 0x0043d80000000000 */
[----:B------:R-:W-:Y:S05]  /*05c0*/  @!P2 BRA `(.L_x_6) ;  /* 0xfffffffc00d8a947 */ /* 0x000fea000383ffff */
.L_x_5:
[----:B------:R-:W-:Y:S05]  /*05d0*/  BSYNC.RECONVERGENT B2 ;  /* 0x0000000000027941 */ /* 0x000fea0003800200 */
.L_x_4:
[----:B------:R-:W-:Y:S01]  /*05e0*/  BSSY.RECONVERGENT B2, `(.L_x_7) ;  /* 0x0000009000027945 */ /* 0x000fe20003800200 */
[----:B------:R-:W-:-:S03]  /*05f0*/  IMAD.IADD R19, R16, 0x1, R21 ;  /* 0x0000000110137824 */ /* 0x000fc600078e0215 */
[----:B------:R-:W-:Y:S05]  /*0600*/  @!P1 BRA `(.L_x_8) ;  /* 0x0000000000189947 */ /* 0x000fea0003800000 */
[----:B-1----:R-:W-:-:S05]  /*0610*/  IADD3 R2, P1, PT, R21, R14, RZ ;  /* 0x0000000e15027210 */ /* 0x002fca0007f3e0ff */
[----:B------:R-:W-:-:S05]  /*0620*/  IMAD.X R3, RZ, RZ, R15, P1 ;  /* 0x000000ffff037224 */ /* 0x000fca00008e060f */
[----:B------:R-:W-:Y:S01]  /*0630*/  @!PT LDS RZ, [RZ] ;  /* 0x00000000fffff984 */ /* 0x000fe20000000800 */
[----:B------:R-:W-:Y:S01]  /*0640*/  @!PT LDS RZ, [RZ] ;  /* 0x00000000fffff984 */ /* 0x000fe20000000800 */
[----:B------:R-:W-:Y:S01]  /*0650*/  @!PT LDS RZ, [RZ] ;  /* 0x00000000fffff984 */ /* 0x000fe20000000800 */
[----:B------:R2:W-:Y:S03]  /*0660*/  LDGSTS.E [R19], desc[UR8][R2.64] ;  /* 0x0000000002137fae */ /* 0x0005e6000b9a1008 */
.L_x_8:
[----:B------:R-:W-:Y:S05]  /*0670*/  BSYNC.RECONVERGENT B2 ;  /* 0x0000000000027941 */ /* 0x000fea0003800200 */
.L_x_7:
[----:B------:R-:W-:Y:S04]  /*0680*/  BSSY.RECONVERGENT B2, `(.L_x_9) ;  /* 0x0000010000027945 */ /* 0x000fe80003800200 */
[----:B------:R-:W-:Y:S05]  /*0690*/  @!P0 BRA `(.L_x_10) ;  /* 0x0000000000388947 */ /* 0x000fea0003800000 */
[----:B------:R-:W-:Y:S01]  /*06a0*/  LOP3.LUT R18, R18, 0x4, RZ, 0xc0, !PT ;  /* 0x0000000412127812 */ /* 0x000fe200078ec0ff */
[----:B------:R-:W-:Y:S02]  /*06b0*/  IMAD.MOV.U32 R4, RZ, RZ, R10 ;  /* 0x000000ffff047224 */ /* 0x000fe400078e000a */
[----:B------:R-:W-:Y:S01]  /*06c0*/  IMAD.MOV.U32 R16, RZ, RZ, RZ ;  /* 0x000000ffff107224 */ /* 0x000fe200078e00ff */
[----:B------:R-:W-:-:S07]  /*06d0*/  LOP3.LUT R21, R18, R21, RZ, 0xfc, !PT ;  /* 0x0000001512157212 */ /* 0x000fce00078efcff */
.L_x_11:
[----:B-123--:R-:W-:-:S04]  /*06e0*/  IADD3 R2, P0, P1, R14, R4, R21 ;  /* 0x000000040e027210 */ /* 0x00efc8000791e015 */
[----:B------:R-:W-:-:S05]  /*06f0*/  IADD3.X R3, PT, PT, R15, R16, RZ, P0, P1 ;  /* 0x000000100f037210 */ /* 0x000fca00007e24ff */
[----:B------:R-:W2:Y:S01]  /*0700*/  LDG.E.U8 R2, desc[UR8][R2.64] ;  /* 0x0000000802027981 */ /* 0x000ea2000c1e1100 */
[-C--:B------:R-:W-:Y:S02]  /*0710*/  IADD3 R17, PT, PT, R19, R4.reuse, R18 ;  /* 0x0000000413117210 */ /* 0x080fe40007ffe012 */
[----:B------:R-:W-:-:S05]  /*0720*/  IADD3 R4, P0, PT, R7, R4, RZ ;  /* 0x0000000407047210 */ /* 0x000fca0007f1e0ff */
[----:B------:R-:W-:Y:S01]  /*0730*/  IMAD.X R16, RZ, RZ, R16, P0 ;  /* 0x000000ffff107224 */ /* 0x000fe200000e0610 */
[----:B------:R-:W-:-:S04]  /*0740*/  ISETP.GE.U32.AND P0, PT, R4, R5, PT ;  /* 0x000000050400720c */ /* 0x000fc80003f06070 */
[----:B------:R-:W-:Y:S01]  /*0750*/  ISETP.GE.U32.AND.EX P0, PT, R16, RZ, PT, P0 ;  /* 0x000000ff1000720c */ /* 0x000fe20003f06100 */
[----:B--2---:R3:W-:-:S12]  /*0760*/  STS.U8 [R17], R2 ;  /* 0x0000000211007388 */ /* 0x0047d80000000000 */
[----:B------:R-:W-:Y:S05]  /*0770*/  @!P0 BRA `(.L_x_11) ;  /* 0xfffffffc00d88947 */ /* 0x000fea000383ffff */
.L_x_10:
[----:B------:R-:W-:Y:S05]  /*0780*/  BSYNC.RECONVERGENT B2 ;  /* 0x0000000000027941 */ /* 0x000fea0003800200 */
.L_x_9:
[----:B------:R-:W-:Y:S05]  /*0790*/  BRA `(.L_x_12) ;  /* 0x0000000800a87947 */ /* 0x000fea0003800000 */
.L_x_61:
[----:B------:R-:W-:Y:S01]  /*07a0*/  ISETP.GT.U32.AND P0, PT, R10, 0x1, PT ;  /* 0x000000010a00780c */ /* 0x000fe20003f04070 */
[----:B------:R-:W-:-:S12]  /*07b0*/  BSSY.RECONVERGENT B2, `(.L_x_13) ;  /* 0x000000e000027945 */ /* 0x000fd80003800200 */
[----:B------:R-:W-:Y:S05]  /*07c0*/  @P0 BRA `(.L_x_14) ;  /* 0x0000000000300947 */ /* 0x000fea0003800000 */
[----:B------:R-:W-:Y:S02]  /*07d0*/  IMAD.MOV.U32 R4, RZ, RZ, R10 ;  /* 0x000000ffff047224 */ /* 0x000fe400078e000a */
[----:B------:R-:W-:-:S07]  /*07e0*/  IMAD.MOV.U32 R17, RZ, RZ, RZ ;  /* 0x000000ffff117224 */ /* 0x000fce00078e00ff */
.L_x_15:
[----:B-1----:R-:W-:-:S04]  /*07f0*/  LEA R2, P0, R4, R14, 0x1 ;  /* 0x0000000e04027211 */ /* 0x002fc800078008ff */
[----:B------:R-:W-:-:S05]  /*0800*/  LEA.HI.X R3, R4, R15, R17, 0x1, P0 ;  /* 0x0000000f04037211 */ /* 0x000fca00000f0c11 */
[----:B------:R-:W2:Y:S01]  /*0810*/  LDG.E.U16 R2, desc[UR8][R2.64] ;  /* 0x0000000802027981 */ /* 0x000ea2000c1e1500 */
[----:B------:R-:W-:Y:S01]  /*0820*/  IMAD R5, R4, 0x2, R16 ;  /* 0x0000000204057824 */ /* 0x000fe200078e0210 */
[----:B------:R-:W-:-:S05]  /*0830*/  IADD3 R4, P0, PT, R7, R4, RZ ;  /* 0x0000000407047210 */ /* 0x000fca0007f1e0ff */
[----:B------:R-:W-:Y:S01]  /*0840*/  IMAD.X R17, RZ, RZ, R17, P0 ;  /* 0x000000ffff117224 */ /* 0x000fe200000e0611 */
[----:B------:R-:W-:-:S04]  /*0850*/  ISETP.GE.U32.AND P0, PT, R4, 0x2, PT ;  /* 0x000000020400780c */ /* 0x000fc80003f06070 */
[----:B------:R-:W-:Y:S01]  /*0860*/  ISETP.GE.U32.AND.EX P0, PT, R17, RZ, PT, P0 ;  /* 0x000000ff1100720c */ /* 0x000fe20003f06100 */
[----:B--2---:R1:W-:-:S12]  /*0870*/  STS.U16 [R5], R2 ;  /* 0x0000000205007388 */ /* 0x0043d80000000400 */
[----:B------:R-:W-:Y:S05]  /*0880*/  @!P0 BRA `(.L_x_15) ;  /* 0xfffffffc00d88947 */ /* 0x000fea000383ffff */
.L_x_14:
[----:B------:R-:W-:Y:S05]  /*0890*/  BSYNC.RECONVERGENT B2 ;  /* 0x0000000000027941 */ /* 0x000fea0003800200 */
.L_x_13:
[----:B------:R-:W-:Y:S05]  /*08a0*/  BRA `(.L_x_12) ;  /* 0x0000000800647947 */ /* 0x000fea0003800000 */
.L_x_3:
[----:B------:R-:W-:-:S05]  /*08b0*/  IMAD.MOV.U32 R4, RZ, RZ, -0x3 ;  /* 0xfffffffdff047424 */ /* 0x000fca00078e00ff */
[----:B------:R-:W-:-:S05]  /*08c0*/  VIADDMNMX.U32 R4, R5, R4, 0x5, PT ;  /* 0x0000000505047446 */ /* 0x000fca0003800004 */
[----:B------:R-:W-:-:S04]  /*08d0*/  IMAD.SHL.U32 R20, R4, 0x4, RZ ;  /* 0x0000000404147824 */ /* 0x000fc800078e00ff */
[----:B------:R-:W1:Y:S02]  /*08e0*/  LDC R4, c[0x2][R20+0xc] ;  /* 0x0080030014047b82 */ /* 0x000e640000000800 */
[----:B-1----:R-:W-:-:S04]  /*08f0*/  SHF.R.S32.HI R5, RZ, 0x1f, R4 ;  /* 0x0000001fff057819 */ /* 0x002fc80000011404 */
.L_x_64:
[----:B------:R-:W-:Y:S05]  /*0900*/  BRX R4 -0x910                                 (*"BRANCH_TARGETS .L_x_65,.L_x_63,.L_x_69"*) ;  /* 0xfffffff404bc7949 */ /* 0x000fea000383ffff */
.L_x_63:
[----:B------:R-:W-:Y:S01]  /*0910*/  ISETP.GT.U32.AND P0, PT, R10, 0x3, PT ;  /* 0x000000030a00780c */ /* 0x000fe20003f04070 */
[----:B------:R-:W-:-:S12]  /*0920*/  BSSY.RECONVERGENT B2, `(.L_x_16) ;  /* 0x000000e000027945 */ /* 0x000fd80003800200 */
[----:B------:R-:W-:Y:S05]  /*0930*/  @P0 BRA `(.L_x_17) ;  /* 0x0000000000300947 */ /* 0x000fea0003800000 */
[----:B------:R-:W-:Y:S02]  /*0940*/  IMAD.MOV.U32 R17, RZ, RZ, R10 ;  /* 0x000000ffff117224 */ /* 0x000fe400078e000a */
[----:B------:R-:W-:-:S07]  /*0950*/  IMAD.MOV.U32 R4, RZ, RZ, RZ ;  /* 0x000000ffff047224 */ /* 0x000fce00078e00ff */
.L_x_18:
[----:B-1----:R-:W-:-:S05]  /*0960*/  IADD3 R2, P0, PT, R17, R14, RZ ;  /* 0x0000000e11027210 */ /* 0x002fca0007f1e0ff */
[----:B------:R-:W-:-:S05]  /*0970*/  IMAD.X R3, R4, 0x1, R15, P0 ;  /* 0x0000000104037824 */ /* 0x000fca00000e060f */
[----:B------:R-:W2:Y:S01]  /*0980*/  LDG.E.U8 R2, desc[UR8][R2.64] ;  /* 0x0000000802027981 */ /* 0x000ea2000c1e1100 */
[----:B------:R-:W-:Y:S01]  /*0990*/  IMAD.IADD R5, R16, 0x1, R17 ;  /* 0x0000000110057824 */ /* 0x000fe200078e0211 */
[----:B------:R-:W-:-:S05]  /*09a0*/  IADD3 R17, P0, PT, R7, R17, RZ ;  /* 0x0000001107117210 */ /* 0x000fca0007f1e0ff */
[----:B------:R-:W-:Y:S01]  /*09b0*/  IMAD.X R4, RZ, RZ, R4, P0 ;  /* 0x000000ffff047224 */ /* 0x000fe200000e0604 */
[----:B------:R-:W-:-:S04]  /*09c0*/  ISETP.GE.U32.AND P0, PT, R17, 0x4, PT ;  /* 0x000000041100780c */ /* 0x000fc80003f06070 */
[----:B------:R-:W-:Y:S01]  /*09d0*/  ISETP.GE.U32.AND.EX P0, PT, R4, RZ, PT, P0 ;  /* 0x000000ff0400720c */ /* 0x000fe20003f06100 */
[----:B--2---:R1:W-:-:S12]  /*09e0*/  STS.U8 [R5], R2 ;  /* 0x0000000205007388 */ /* 0x0043d80000000000 */
[----:B------:R-:W-:Y:S05]  /*09f0*/  @!P0 BRA `(.L_x_18) ;  /* 0xfffffffc00d88947 */ /* 0x000fea000383ffff */
.L_x_17:
[----:B------:R-:W-:Y:S05]  /*0a00*/  BSYNC.RECONVERGENT B2 ;  /* 0x0000000000027941 */ /* 0x000fea0003800200 */
.L_x_16:
[----:B------:R-:W-:Y:S05]  /*0a10*/  BRA `(.L_x_12) ;  /* 0x0000000800087947 */ /* 0x000fea0003800000 */
.L_x_65:
[----:B------:R-:W-:Y:S01]  /*0a20*/  IMAD.MOV R21, RZ, RZ, -R14 ;  /* 0x000000ffff157224 */ /* 0x000fe200078e0a0e */
[----:B------:R-:W-:Y:S04]  /*0a30*/  BSSY.RECONVERGENT B2, `(.L_x_19) ;  /* 0x0000017000027945 */ /* 0x000fe80003800200 */
[----:B------:R-:W-:-:S04]  /*0a40*/  LOP3.LUT R21, R21, 0x7, RZ, 0xc0, !PT ;  /* 0x0000000715157812 */ /* 0x000fc800078ec0ff */
[----:B------:R-:W-:Y:S02]  /*0a50*/  ISETP.GE.U32.AND P0, PT, R10, R21, PT ;  /* 0x000000150a00720c */ /* 0x000fe40003f06070 */
[----:B------:R-:W-:-:S04]  /*0a60*/  IADD3 R23, P1, PT, -R21, 0x4, RZ ;  /* 0x0000000415177810 */ /* 0x000fc80007f3e1ff */
[----:B------:R-:W-:Y:S01]  /*0a70*/  LOP3.LUT R5, R23, 0x7, RZ, 0xc0, !PT ;  /* 0x0000000717057812 */ /* 0x000fe200078ec0ff */
[----:B------:R-:W-:-:S05]  /*0a80*/  IMAD.X R4, RZ, RZ, -0x1, P1 ;  /* 0xffffffffff047424 */ /* 0x000fca00008e06ff */
[----:B------:R-:W-:Y:S01]  /*0a90*/  SHF.R.U64 R25, R23, 0x3, R4 ;  /* 0x0000000317197819 */ /* 0x000fe20000001204 */
[----:B------:R-:W-:Y:S06]  /*0aa0*/  @P0 BRA `(.L_x_20) ;  /* 0x00000000003c0947 */ /* 0x000fec0003800000 */
[C---:B------:R-:W-:Y:S01]  /*0ab0*/  LEA R27, P0, R19.reuse, R2, 0x1 ;  /* 0x00000002131b7211 */ /* 0x040fe200078008ff */
[----:B------:R-:W-:Y:S02]  /*0ac0*/  IMAD.IADD R20, R6, 0x1, R17 ;  /* 0x0000000106147824 */ /* 0x000fe400078e0211 */
[----:B------:R-:W-:Y:S01]  /*0ad0*/  IMAD.MOV.U32 R22, RZ, RZ, R10 ;  /* 0x000000ffff167224 */ /* 0x000fe200078e000a */
[----:B------:R-:W-:Y:S01]  /*0ae0*/  LEA.HI.X R18, R19, R3, R18, 0x1, P0 ;  /* 0x0000000313127211 */ /* 0x000fe200000f0c12 */
[----:B------:R-:W-:-:S08]  /*0af0*/  IMAD.MOV.U32 R17, RZ, RZ, RZ ;  /* 0x000000ffff117224 */ /* 0x000fd000078e00ff */
.L_x_21:
[----:B------:R-:W-:-:S05]  /*0b00*/  IADD3 R2, P0, PT, R22, R27, RZ ;  /* 0x0000001b16027210 */ /* 0x000fca0007f1e0ff */
[----:B------:R-:W-:-:S06]  /*0b10*/  IMAD.X R3, R17, 0x1, R18, P0 ;  /* 0x0000000111037824 */ /* 0x000fcc00000e0612 */
[----:B------:R-:W2:Y:S01]  /*0b20*/  LDG.E.U8 R3, desc[UR8][R2.64] ;  /* 0x0000000802037981 */ /* 0x000ea2000c1e1100 */
[----:B------:R-:W-:-:S04]  /*0b30*/  IADD3 R22, P1, PT, R7, R22, RZ ;  /* 0x0000001607167210 */ /* 0x000fc80007f3e0ff */
[----:B------:R-:W-:Y:S01]  /*0b40*/  ISETP.GE.U32.AND P0, PT, R22, R21, PT ;  /* 0x000000151600720c */ /* 0x000fe20003f06070 */
[----:B------:R-:W-:-:S05]  /*0b50*/  IMAD.X R17, RZ, RZ, R17, P1 ;  /* 0x000000ffff117224 */ /* 0x000fca00008e0611 */
[----:B------:R-:W-:Y:S01]  /*0b60*/  ISETP.GE.U32.AND.EX P0, PT, R17, RZ, PT, P0 ;  /* 0x000000ff1100720c */ /* 0x000fe20003f06100 */
[----:B--2---:R1:W-:Y:S02]  /*0b70*/  STS.U8 [R20], R3 ;  /* 0x0000000314007388 */ /* 0x0043e40000000000 */
[----:B-1----:R-:W-:-:S10]  /*0b80*/  IMAD.IADD R20, R7, 0x1, R20 ;  /* 0x0000000107147824 */ /* 0x002fd400078e0214 */
[----:B------:R-:W-:Y:S05]  /*0b90*/  @!P0 BRA `(.L_x_21) ;  /* 0xfffffffc00d88947 */ /* 0x000fea000383ffff */
.L_x_20:
[----:B------:R-:W-:Y:S05]  /*0ba0*/  BSYNC.RECONVERGENT B2 ;  /* 0x0000000000027941 */ /* 0x000fea0003800200 */
.L_x_19:
[----:B------:R-:W-:Y:S01]  /*0bb0*/  SHF.R.U32.HI R20, RZ, 0x3, R4 ;  /* 0x00000003ff147819 */ /* 0x000fe20000011604 */
[----:B------:R-:W-:Y:S01]  /*0bc0*/  BSSY.RECONVERGENT B2, `(.L_x_22) ;  /* 0x0000017000027945 */ /* 0x000fe20003800200 */
[-C--:B------:R-:W-:Y:S01]  /*0bd0*/  ISETP.GT.U32.AND P1, PT, R25, R10.reuse, PT ;  /* 0x0000000a1900720c */ /* 0x080fe20003f24070 */
[----:B------:R-:W-:Y:S01]  /*0be0*/  IMAD.IADD R16, R16, 0x1, R21 ;  /* 0x0000000110107824 */ /* 0x000fe200078e0215 */
[----:B------:R-:W-:Y:S02]  /*0bf0*/  ISETP.GT.U32.AND P0, PT, R5, R10, PT ;  /* 0x0000000a0500720c */ /* 0x000fe40003f04070 */
[----:B------:R-:W-:Y:S02]  /*0c00*/  ISETP.GT.U32.AND.EX P1, PT, R20, RZ, PT, P1 ;  /* 0x000000ff1400720c */ /* 0x000fe40003f24110 */
[----:B------:R-:W-:-:S11]  /*0c10*/  ISETP.GT.U32.AND.EX P0, PT, RZ, RZ, PT, P0 ;  /* 0x000000ffff00720c */ /* 0x000fd60003f04100 */
[----:B------:R-:W-:Y:S05]  /*0c20*/  @!P1 BRA `(.L_x_23) ;  /* 0x0000000000409947 */ /* 0x000fea0003800000 */
[----:B------:R-:W-:Y:S01]  /*0c30*/  IADD3 R27, P1, PT, R21, R14, RZ ;  /* 0x0000000e151b7210 */ /* 0x000fe20007f3e0ff */
[----:B------:R-:W-:Y:S02]  /*0c40*/  IMAD.MOV.U32 R18, RZ, RZ, R10 ;  /* 0x000000ffff127224 */ /* 0x000fe400078e000a */
[----:B------:R-:W-:Y:S02]  /*0c50*/  IMAD.MOV.U32 R19, RZ, RZ, RZ ;  /* 0x000000ffff137224 */ /* 0x000fe400078e00ff */
[----:B------:R-:W-:-:S08]  /*0c60*/  IMAD.X R22, RZ, RZ, R15, P1 ;  /* 0x000000ffff167224 */ /* 0x000fd000008e060f */
.L_x_24:
[C---:B------:R-:W-:Y:S01]  /*0c70*/  LEA R2, P1, R18.reuse, R27, 0x3 ;  /* 0x0000001b12027211 */ /* 0x040fe200078218ff */
[----:B------:R-:W-:-:S03]  /*0c80*/  IMAD R17, R18, 0x8, R16 ;  /* 0x0000000812117824 */ /* 0x000fc600078e0210 */
[----:B------:R-:W-:Y:S02]  /*0c90*/  LEA.HI.X R3, R18, R22, R19, 0x3, P1 ;  /* 0x0000001612037211 */ /* 0x000fe400008f1c13 */
[----:B------:R-:W-:-:S03]  /*0ca0*/  IADD3 R18, P1, PT, R7, R18, RZ ;  /* 0x0000001207127210 */ /* 0x000fc60007f3e0ff */
[----:B------:R-:W-:Y:S01]  /*0cb0*/  @!PT LDS RZ, [RZ] ;  /* 0x00000000fffff984 */ /* 0x000fe20000000800 */
[----:B------:R-:W-:Y:S01]  /*0cc0*/  @!PT LDS RZ, [RZ] ;  /* 0x00000000fffff984 */ /* 0x000fe20000000800 */
[----:B------:R-:W-:Y:S01]  /*0cd0*/  @!PT LDS RZ, [RZ] ;  /* 0x00000000fffff984 */ /* 0x000fe20000000800 */
[----:B------:R1:W-:Y:S02]  /*0ce0*/  LDGSTS.E.64 [R17], desc[UR8][R2.64] ;  /* 0x0000000002117fae */ /* 0x0003e4000b9a1408 */
[----:B------:R-:W-:Y:S01]  /*0cf0*/  IMAD.X R19, RZ, RZ, R19, P1 ;  /* 0x000000ffff137224 */ /* 0x000fe200008e0613 */
[----:B------:R-:W-:-:S04]  /*0d00*/  ISETP.GE.U32.AND P1, PT, R18, R25, PT ;  /* 0x000000191200720c */ /* 0x000fc80003f26070 */
[----:B------:R-:W-:-:S13]  /*0d10*/  ISETP.GE.U32.AND.EX P1, PT, R19, R20, PT, P1 ;  /* 0x000000141300720c */ /* 0x000fda0003f26110 */
[----:B-1----:R-:W-:Y:S05]  /*0d20*/  @!P1 BRA `(.L_x_24) ;  /* 0xfffffffc00d09947 */ /* 0x002fea000383ffff */
.L_x_23:
[----:B------:R-:W-:Y:S05]  /*0d30*/  BSYNC.RECONVERGENT B2 ;  /* 0x0000000000027941 */ /* 0x000fea0003800200 */
.L_x_22:
[----:B------:R-:W-:Y:S04]  /*0d40*/  BSSY.RECONVERGENT B2, `(.L_x_25) ;  /* 0x0000010000027945 */ /* 0x000fe80003800200 */
[----:B------:R-:W-:Y:S05]  /*0d50*/  @!P0 BRA `(.L_x_26) ;  /* 0x0000000000388947 */ /* 0x000fea0003800000 */
[----:B------:R-:W-:Y:S01]  /*0d60*/  LOP3.LUT R23, R23, 0xfffffff8, RZ, 0xc0, !PT ;  /* 0xfffffff817177812 */ /* 0x000fe200078ec0ff */
[----:B------:R-:W-:Y:S02]  /*0d70*/  IMAD.MOV.U32 R18, RZ, RZ, R10 ;  /* 0x000000ffff127224 */ /* 0x000fe400078e000a */
[----:B------:R-:W-:Y:S01]  /*0d80*/  IMAD.MOV.U32 R19, RZ, RZ, RZ ;  /* 0x000000ffff137224 */ /* 0x000fe200078e00ff */
[----:B------:R-:W-:-:S07]  /*0d90*/  LOP3.LUT R21, R23, R21, RZ, 0xfc, !PT ;  /* 0x0000001517157212 */ /* 0x000fce00078efcff */
.L_x_27:
[----:B-1----:R-:W-:-:S04]  /*0da0*/  IADD3 R2, P0, P1, R14, R18, R21 ;  /* 0x000000120e027210 */ /* 0x002fc8000791e015 */
[----:B------:R-:W-:-:S05]  /*0db0*/  IADD3.X R3, PT, PT, R15, R19, R4, P0, P1 ;  /* 0x000000130f037210 */ /* 0x000fca00007e2404 */
        /* <DEDUP_REMOVED lines=8> */
.L_x_26:
[----:B------:R-:W-:Y:S05]  /*0e40*/  BSYNC.RECONVERGENT B2 ;  /* 0x0000000000027941 */ /* 0x000fea0003800200 */
.L_x_25:
[----:B------:R-:W-:Y:S05]  /*0e50*/  BRA `(.L_x_12) ;  /* 0x0000000000f87947 */ /* 0x000fea0003800000 */
.L_x_69:
[----:B------:R-:W-:Y:S01]  /*0e60*/  IMAD.MOV R17, RZ, RZ, -R14 ;  /* 0x000000ffff117224 */ /* 0x000fe200078e0a0e */
[----:B------:R-:W-:Y:S04]  /*0e70*/  BSSY.RECONVERGENT B2, `(.L_x_28) ;  /* 0x0000019000027945 */ /* 0x000fe80003800200 */
[----:B------:R-:W-:-:S04]  /*0e80*/  LOP3.LUT R17, R17, 0xf, RZ, 0xc0, !PT ;  /* 0x0000000f11117812 */ /* 0x000fc800078ec0ff */
[----:B------:R-:W-:Y:S02]  /*0e90*/  IADD3 R21, P0, PT, -R17, 0x4, RZ ;  /* 0x0000000411157810 */ /* 0x000fe40007f1e1ff */
[----:B------:R-:W-:Y:S02]  /*0ea0*/  ISETP.GE.U32.AND P2, PT, R10, R17, PT ;  /* 0x000000110a00720c */ /* 0x000fe40003f46070 */
[----:B------:R-:W-:Y:S01]  /*0eb0*/  LOP3.LUT R5, R21, 0xf, RZ, 0xc0, !PT ;  /* 0x0000000f15057812 */ /* 0x000fe200078ec0ff */
[----:B------:R-:W-:-:S03]  /*0ec0*/  IMAD.X R4, RZ, RZ, -0x1, P0 ;  /* 0xffffffffff047424 */ /* 0x000fc600000e06ff */
[-C--:B------:R-:W-:Y:S02]  /*0ed0*/  ISETP.GT.U32.AND P0, PT, R5, R10.reuse, PT ;  /* 0x0000000a0500720c */ /* 0x080fe40003f04070 */
[--C-:B------:R-:W-:Y:S02]  /*0ee0*/  SHF.R.U64 R19, R21, 0x4, R4.reuse ;  /* 0x0000000415137819 */ /* 0x100fe40000001204 */
[----:B------:R-:W-:Y:S02]  /*0ef0*/  SHF.R.U32.HI R18, RZ, 0x4, R4 ;  /* 0x00000004ff127819 */ /* 0x000fe40000011604 */
[----:B------:R-:W-:Y:S02]  /*0f00*/  ISETP.GT.U32.AND P1, PT, R19, R10, PT ;  /* 0x0000000a1300720c */ /* 0x000fe40003f24070 */
[----:B------:R-:W-:Y:S02]  /*0f10*/  ISETP.GT.U32.AND.EX P0, PT, RZ, RZ, PT, P0 ;  /* 0x000000ffff00720c */ /* 0x000fe40003f04100 */
[----:B------:R-:W-:Y:S01]  /*0f20*/  ISETP.GT.U32.AND.EX P1, PT, R18, RZ, PT, P1 ;  /* 0x000000ff1200720c */ /* 0x000fe20003f24110 */
[----:B------:R-:W-:-:S12]  /*0f30*/  @P2 BRA `(.L_x_29) ;  /* 0x0000000000302947 */ /* 0x000fd80003800000 */
[----:B------:R-:W-:Y:S02]  /*0f40*/  IMAD.MOV.U32 R20, RZ, RZ, R10 ;  /* 0x000000ffff147224 */ /* 0x000fe400078e000a */
[----:B------:R-:W-:-:S07]  /*0f50*/  IMAD.MOV.U32 R22, RZ, RZ, RZ ;  /* 0x000000ffff167224 */ /* 0x000fce00078e00ff */
.L_x_30:
        /* <DEDUP_REMOVED lines=10> */
.L_x_29:
[----:B------:R-:W-:Y:S05]  /*1000*/  BSYNC.RECONVERGENT B2 ;  /* 0x0000000000027941 */ /* 0x000fea0003800200 */
.L_x_28:
[----:B------:R-:W-:Y:S01]  /*1010*/  BSSY.RECONVERGENT B2, `(.L_x_31) ;  /* 0x0000013000027945 */ /* 0x000fe20003800200 */
[----:B------:R-:W-:-:S03]  /*1020*/  IMAD.IADD R16, R16, 0x1, R17 ;  /* 0x0000000110107824 */ /* 0x000fc600078e0211 */
[----:B------:R-:W-:Y:S05]  /*1030*/  @!P1 BRA `(.L_x_32) ;  /* 0x0000000000409947 */ /* 0x000fea0003800000 */
[----:B------:R-:W-:Y:S01]  /*1040*/  IADD3 R27, P1, PT, R17, R14, RZ ;  /* 0x0000000e111b7210 */ /* 0x000fe20007f3e0ff */
[----:B------:R-:W-:Y:S02]  /*1050*/  IMAD.MOV.U32 R20, RZ, RZ, R10 ;  /* 0x000000ffff147224 */ /* 0x000fe400078e000a */
[----:B------:R-:W-:Y:S02]  /*1060*/  IMAD.MOV.U32 R25, RZ, RZ, RZ ;  /* 0x000000ffff197224 */ /* 0x000fe400078e00ff */
[----:B------:R-:W-:-:S08]  /*1070*/  IMAD.X R22, RZ, RZ, R15, P1 ;  /* 0x000000ffff167224 */ /* 0x000fd000008e060f */
.L_x_33:
[C---:B-1----:R-:W-:Y:S01]  /*1080*/  LEA R2, P1, R20.reuse, R27, 0x4 ;  /* 0x0000001b14027211 */ /* 0x042fe200078220ff */
[----:B------:R-:W-:-:S03]  /*1090*/  IMAD R23, R20, 0x10, R16 ;  /* 0x0000001014177824 */ /* 0x000fc600078e0210 */
[----:B------:R-:W-:Y:S02]  /*10a0*/  LEA.HI.X R3, R20, R22, R25, 0x4, P1 ;  /* 0x0000001614037211 */ /* 0x000fe400008f2419 */
[----:B------:R-:W-:-:S03]  /*10b0*/  IADD3 R20, P1, PT, R7, R20, RZ ;  /* 0x0000001407147210 */ /* 0x000fc60007f3e0ff */
[----:B------:R-:W-:Y:S01]  /*10c0*/  @!PT LDS RZ, [RZ] ;  /* 0x00000000fffff984 */ /* 0x000fe20000000800 */
[----:B------:R-:W-:Y:S01]  /*10d0*/  @!PT LDS RZ, [RZ] ;  /* 0x00000000fffff984 */ /* 0x000fe20000000800 */
[----:B------:R-:W-:Y:S01]  /*10e0*/  @!PT LDS RZ, [RZ] ;  /* 0x00000000fffff984 */ /* 0x000fe20000000800 */
[----:B------:R2:W-:Y:S02]  /*10f0*/  LDGSTS.E.BYPASS.128 [R23], desc[UR8][R2.64] ;  /* 0x0000000002177fae */ /* 0x0005e4000b981808 */
[----:B------:R-:W-:Y:S01]  /*1100*/  IMAD.X R25, RZ, RZ, R25, P1 ;  /* 0x000000ffff197224 */ /* 0x000fe200008e0619 */
[----:B------:R-:W-:-:S04]  /*1110*/  ISETP.GE.U32.AND P1, PT, R20, R19, PT ;  /* 0x000000131400720c */ /* 0x000fc80003f26070 */
[----:B------:R-:W-:-:S13]  /*1120*/  ISETP.GE.U32.AND.EX P1, PT, R25, R18, PT, P1 ;  /* 0x000000121900720c */ /* 0x000fda0003f26110 */
[----:B--2---:R-:W-:Y:S05]  /*1130*/  @!P1 BRA `(.L_x_33) ;  /* 0xfffffffc00d09947 */ /* 0x004fea000383ffff */
.L_x_32:
[----:B------:R-:W-:Y:S05]  /*1140*/  BSYNC.RECONVERGENT B2 ;  /* 0x0000000000027941 */ /* 0x000fea0003800200 */
.L_x_31:
[----:B------:R-:W-:Y:S05]  /*1150*/  @!P0 BRA `(.L_x_12) ;  /* 0x0000000000388947 */ /* 0x000fea0003800000 */
[----:B------:R-:W-:Y:S01]  /*1160*/  LOP3.LUT R21, R21, 0xfffffff0, RZ, 0xc0, !PT ;  /* 0xfffffff015157812 */ /* 0x000fe200078ec0ff */
[----:B------:R-:W-:Y:S02]  /*1170*/  IMAD.MOV.U32 R18, RZ, RZ, R10 ;  /* 0x000000ffff127224 */ /* 0x000fe400078e000a */
[----:B------:R-:W-:Y:S01]  /*1180*/  IMAD.MOV.U32 R19, RZ, RZ, RZ ;  /* 0x000000ffff137224 */ /* 0x000fe200078e00ff */
[----:B-1----:R-:W-:-:S07]  /*1190*/  LOP3.LUT R23, R21, R17, RZ, 0xfc, !PT ;  /* 0x0000001115177212 */ /* 0x002fce00078efcff */
.L_x_34:
[----:B--2---:R-:W-:-:S04]  /*11a0*/  IADD3 R2, P0, P1, R14, R18, R23 ;  /* 0x000000120e027210 */ /* 0x004fc8000791e017 */
        /* <DEDUP_REMOVED lines=9> */
.L_x_12:
[----:B------:R-:W-:Y:S05]  /*1240*/  BSYNC.RECONVERGENT B0 ;  /* 0x0000000000007941 */ /* 0x000fea0003800200 */
.L_x_2:
[----:B------:R-:W4:Y:S01]  /*1250*/  LDCU UR4, c[0x0][0x394] ;  /* 0x00007280ff0477ac */ /* 0x000f220008000800 */
[----:B------:R-:W-:Y:S01]  /*1260*/  IMAD.IADD R9, R12, 0x1, R9 ;  /* 0x000000010c097824 */ /* 0x000fe200078e0209 */
[----:B------:R-:W0:Y:S01]  /*1270*/  LDGDEPBAR ;  /* 0x00000000000079af */ /* 0x000e220000000000 */
[----:B----4-:R-:W-:-:S05]  /*1280*/  IMAD.U32 R4, RZ, RZ, UR4 ;  /* 0x00000004ff047e24 */ /* 0x010fca000f8e00ff */
[----:B------:R-:W-:-:S13]  /*1290*/  ISETP.GE.AND P0, PT, R9, R4, PT ;  /* 0x000000040900720c */ /* 0x000fda0003f06270 */
[----:B------:R-:W-:Y:S05]  /*12a0*/  @!P0 BRA `(.L_x_35) ;  /* 0xffffffec00dc8947 */ /* 0x000fea000383ffff */
.L_x_1:
[----:B------:R-:W-:Y:S05]  /*12b0*/  BSYNC.RECONVERGENT B1 ;  /* 0x0000000000017941 */ /* 0x000fea0003800200 */
.L_x_0:
[----:B------:R-:W-:-:S04]  /*12c0*/  DEPBAR.LE SB0, 0x0 ;  /* 0x000080000000791a */ /* 0x000fc80000000000 */
[----:B------:R-:W-:Y:S08]  /*12d0*/  BAR.SYNC.DEFER_BLOCKING 0x0 ;  /* 0x0000000000007b1d */ /* 0x000ff00000010000 */
[----:B------:R-:W-:Y:S01]  /*12e0*/  BAR.SYNC.DEFER_BLOCKING 0x0 ;  /* 0x0000000000007b1d */ /* 0x000fe20000010000 */
[----:B------:R-:W-:-:S04]  /*12f0*/  ISETP.GE.AND P0, PT, R4, 0x1, PT ;  /* 0x000000010400780c */ /* 0x000fc80003f06270 */
[----:B------:R-:W-:-:S13]  /*1300*/  ISETP.NE.OR P0, PT, R13, RZ, !P0 ;  /* 0x000000ff0d00720c */ /* 0x000fda0004705670 */
[----:B------:R-:W-:Y:S05]  /*1310*/  @P0 EXIT ;  /* 0x000000000000094d */ /* 0x000fea0003800000 */
[----:B-123--:R-:W-:Y:S01]  /*1320*/  IMAD.SHL.U32 R2, R4, 0x2, RZ ;  /* 0x0000000204027824 */ /* 0x00efe200078e00ff */
[----:B------:R-:W-:Y:S01]  /*1330*/  BSSY.RECONVERGENT B1, `(.L_x_36) ;  /* 0x0000099000017945 */ /* 0x000fe20003800200 */
[----:B------:R-:W-:-:S03]  /*1340*/  IMAD.MOV.U32 R21, RZ, RZ, RZ ;  /* 0x000000ffff157224 */ /* 0x000fc600078e00ff */
[C---:B------:R-:W-:Y:S02]  /*1350*/  ISETP.GE.AND P0, PT, R2.reuse, 0x4, PT ;  /* 0x000000040200780c */ /* 0x040fe40003f06270 */
[----:B------:R-:W-:-:S04]  /*1360*/  VIMNMX R3, PT, PT, R2, 0x64, PT ;  /* 0x0000006402037848 */ /* 0x000fc80003fe0100 */
[----:B------:R-:W-:-:S04]  /*1370*/  VIMNMX R4, PT, PT, R3, 0x1, !PT ;  /* 0x0000000103047848 */ /* 0x000fc80007fe0100 */
[----:B------:R-:W-:-:S03]  /*1380*/  LOP3.LUT R20, R4, 0x3, RZ, 0xc0, !PT ;  /* 0x0000000304147812 */ /* 0x000fc600078ec0ff */
[----:B------:R-:W-:Y:S05]  /*1390*/  @!P0 BRA `(.L_x_37) ;  /* 0x0000000800488947 */ /* 0x000fea0003800000 */
[----:B------:R-:W1:Y:S01]  /*13a0*/  S2UR UR5, SR_CgaCtaId ;  /* 0x00000000000579c3 */ /* 0x000e620000008800 */
[----:B------:R-:W-:Y:S01]  /*13b0*/  LOP3.LUT R21, R4, 0x7c, RZ, 0xc0, !PT ;  /* 0x0000007c04157812 */ /* 0x000fe200078ec0ff */
[----:B------:R-:W-:Y:S01]  /*13c0*/  UMOV UR4, 0x400 ;  /* 0x0000040000047882 */ /* 0x000fe20000000000 */
[----:B------:R-:W-:Y:S01]  /*13d0*/  IMAD.MOV.U32 R23, RZ, RZ, 0x64 ;  /* 0x00000064ff177424 */ /* 0x000fe200078e00ff */
[----:B------:R-:W-:Y:S02]  /*13e0*/  BSSY.RELIABLE B0, `(.L_x_38) ;  /* 0x000007a000007945 */ /* 0x000fe40003800100 */
[----:B------:R-:W-:Y:S02]  /*13f0*/  IMAD.MOV R24, RZ, RZ, -R21 ;  /* 0x000000ffff187224 */ /* 0x000fe400078e0a15 */
[----:B------:R-:W2:Y:S01]  /*1400*/  LDC.64 R2, c[0x0][0x388] ;  /* 0x0000e200ff027b82 */ /* 0x000ea20000000a00 */
[----:B------:R-:W-:Y:S02]  /*1410*/  IMAD R23, R0, R23, 0x3 ;  /* 0x0000000300177424 */ /* 0x000fe400078e0217 */
[----:B------:R-:W-:Y:S01]  /*1420*/  ISETP.GE.AND P0, PT, R24, RZ, PT ;  /* 0x000000ff1800720c */ /* 0x000fe20003f06270 */
[----:B-1----:R-:W-:-:S06]  /*1430*/  ULEA UR4, UR5, UR4, 0x18 ;  /* 0x0000000405047291 */ /* 0x002fcc000f8ec0ff */
[----:B------:R-:W-:-:S06]  /*1440*/  IMAD.U32 R22, RZ, RZ, UR4 ;  /* 0x00000004ff167e24 */ /* 0x000fcc000f8e00ff */
[----:B------:R-:W-:Y:S05]  /*1450*/  @P0 BRA `(.L_x_39) ;  /* 0x0000000400c80947 */ /* 0x000fea0003800000 */
[----:B------:R-:W-:Y:S01]  /*1460*/  IMAD.MOV R4, RZ, RZ, -R24 ;  /* 0x000000ffff047224 */ /* 0x000fe200078e0a18 */
[----:B------:R-:W-:Y:S01]  /*1470*/  BSSY.RECONVERGENT B2, `(.L_x_40) ;  /* 0x0000046000027945 */ /* 0x000fe20003800200 */
[----:B------:R-:W-:-:S03]  /*1480*/  PLOP3.LUT P0, PT, PT, PT, PT, 0x80, 0x8 ;  /* 0x000000000008781c */ /* 0x000fc60003f0f070 */
[----:B------:R-:W-:-:S13]  /*1490*/  ISETP.GT.AND P1, PT, R4, 0xc, PT ;  /* 0x0000000c0400780c */ /* 0x000fda0003f24270 */
[----:B------:R-:W-:Y:S05]  /*14a0*/  @!P1 BRA `(.L_x_41) ;  /* 0x0000000400089947 */ /* 0x000fea0003800000 */
[----:B------:R-:W1:Y:S01]  /*14b0*/  LDC.64 R4, c[0x0][0x388] ;  /* 0x0000e200ff047b82 */ /* 0x000e620000000a00 */
[----:B------:R-:W-:-:S13]  /*14c0*/  PLOP3.LUT P0, PT, PT, PT, PT, 0x8, 0x80 ;  /* 0x000000000080781c */ /* 0x000fda0003f0e170 */
.L_x_42:
[----:B---3--:R-:W3:Y:S01]  /*14d0*/  LDS.64 R12, [R22] ;  /* 0x00000000160c7984 */ /* 0x008ee20000000a00 */
[C---:B------:R-:W-:Y:S02]  /*14e0*/  VIADD R27, R23.reuse, 0xfffffffd ;  /* 0xfffffffd171b7836 */ /* 0x040fe40000000000 */
[C---:B------:R-:W-:Y:S01]  /*14f0*/  VIADD R15, R23.reuse, 0xfffffffe ;  /* 0xfffffffe170f7836 */ /* 0x040fe20000000000 */
[----:B------:R-:W4:Y:S01]  /*1500*/  LDS.64 R10, [R22+0x8] ;  /* 0x00000800160a7984 */ /* 0x000f220000000a00 */
[----:B------:R-:W-:Y:S02]  /*1510*/  VIADD R29, R23, 0xffffffff ;  /* 0xffffffff171d7836 */ /* 0x000fe40000000000 */
[--C-:B-1----:R-:W-:Y:S01]  /*1520*/  IMAD.WIDE.U32 R26, R27, 0x2, R4.reuse ;  /* 0x000000021b1a7825 */ /* 0x102fe200078e0004 */
[----:B------:R-:W1:Y:S03]  /*1530*/  LDS.64 R8, [R22+0x10] ;  /* 0x0000100016087984 */ /* 0x000e660000000a00 */
[--C-:B------:R-:W-:Y:S01]  /*1540*/  IMAD.WIDE.U32 R14, R15, 0x2, R4.reuse ;  /* 0x000000020f0e7825 */ /* 0x100fe200078e0004 */
[----:B------:R5:W2:Y:S03]  /*1550*/  LDS.64 R6, [R22+0x18] ;  /* 0x0000180016067984 */ /* 0x000aa60000000a00 */
[----:B------:R-:W-:-:S04]  /*1560*/  IMAD.WIDE.U32 R28, R29, 0x2, R4 ;  /* 0x000000021d1c7825 */ /* 0x000fc800078e0004 */
[C---:B------:R-:W-:Y:S02]  /*1570*/  VIADD R17, R23.reuse, 0x1 ;  /* 0x0000000117117836 */ /* 0x040fe40000000000 */
[----:B------:R-:W-:Y:S02]  /*1580*/  VIADD R19, R23, 0x2 ;  /* 0x0000000217137836 */ /* 0x000fe40000000000 */
[----:B------:R-:W-:-:S04]  /*1590*/  IMAD.WIDE.U32 R16, R17, 0x2, R4 ;  /* 0x0000000211107825 */ /* 0x000fc800078e0004 */
[----:B------:R-:W-:-:S04]  /*15a0*/  IMAD.WIDE.U32 R18, R19, 0x2, R4 ;  /* 0x0000000213127825 */ /* 0x000fc800078e0004 */
[----:B------:R-:W-:Y:S02]  /*15b0*/  VIADD R24, R24, 0x10 ;  /* 0x0000001018187836 */ /* 0x000fe40000000000 */
[----:B-----5:R-:W-:-:S03]  /*15c0*/  VIADD R22, R22, 0x20 ;  /* 0x0000002016167836 */ /* 0x020fc60000000000 */
[----:B------:R-:W-:Y:S02]  /*15d0*/  ISETP.GE.AND P1, PT, R24, -0xc, PT ;  /* 0xfffffff41800780c */ /* 0x000fe40003f26270 */
[----:B---3--:R-:W-:Y:S01]  /*15e0*/  PRMT R25, R12, 0x7632, R25 ;  /* 0x000076320c197816 */ /* 0x008fe20000000019 */
[----:B------:R3:W-:Y:S04]  /*15f0*/  STG.E.U16 desc[UR8][R26.64], R12 ;  /* 0x0000000c1a007986 */ /* 0x0007e8000c101508 */
[----:B------:R5:W-:Y:S04]  /*1600*/  STG.E.U16 desc[UR8][R14.64], R25 ;  /* 0x000000190e007986 */ /* 0x000be8000c101508 */
[----:B------:R4:W-:Y:S01]  /*1610*/  STG.E.U16 desc[UR8][R28.64], R13 ;  /* 0x0000000d1c007986 */ /* 0x0009e2000c101508 */
[----:B---3--:R-:W-:Y:S01]  /*1620*/  PRMT R27, R13, 0x7632, R27 ;  /* 0x000076320d1b7816 */ /* 0x008fe2000000001b */
[----:B------:R-:W-:-:S02]  /*1630*/  VIADD R12, R23, 0x4 ;  /* 0x00000004170c7836 */ /* 0x000fc40000000000 */
[----:B-----5:R-:W-:Y:S01]  /*1640*/  IMAD.WIDE.U32 R14, R23, 0x2, R4 ;  /* 0x00000002170e7825 */ /* 0x020fe200078e0004 */
[----:B----4-:R-:W-:-:S03]  /*1650*/  PRMT R13, R10, 0x7632, R13 ;  /* 0x000076320a0d7816 */ /* 0x010fc6000000000d */
[C---:B------:R-:W-:Y:S01]  /*1660*/  VIADD R25, R23.reuse, 0x3 ;  /* 0x0000000317197836 */ /* 0x040fe20000000000 */
[----:B------:R3:W-:Y:S01]  /*1670*/  STG.E.U16 desc[UR8][R14.64], R27 ;  /* 0x0000001b0e007986 */ /* 0x0007e2000c101508 */
[C---:B------:R-:W-:Y:S02]  /*1680*/  VIADD R28, R23.reuse, 0x5 ;  /* 0x00000005171c7836 */ /* 0x040fe40000000000 */
[----:B------:R-:W-:Y:S01]  /*1690*/  VIADD R29, R23, 0x6 ;  /* 0x00000006171d7836 */ /* 0x000fe20000000000 */
[----:B------:R1:W-:Y:S04]  /*16a0*/  STG.E.U16 desc[UR8][R16.64], R10 ;  /* 0x0000000a10007986 */ /* 0x0003e8000c101508 */
[----:B------:R4:W-:Y:S01]  /*16b0*/  STG.E.U16 desc[UR8][R18.64], R13 ;  /* 0x0000000d12007986 */ /* 0x0009e2000c101508 */
[----:B---3--:R-:W-:Y:S01]  /*16c0*/  IMAD.WIDE.U32 R26, R25, 0x2, R4 ;  /* 0x00000002191a7825 */ /* 0x008fe200078e0004 */
[----:B------:R-:W-:-:S03]  /*16d0*/  PRMT R25, R11, 0x7632, R25 ;  /* 0x000076320b197816 */ /* 0x000fc60000000019 */
[----:B------:R-:W-:Y:S01]  /*16e0*/  IMAD.WIDE.U32 R14, R28, 0x2, R4 ;  /* 0x000000021c0e7825 */ /* 0x000fe200078e0004 */
[----:B-1----:R-:W-:Y:S01]  /*16f0*/  PRMT R10, R8, 0x7632, R10 ;  /* 0x00007632080a7816 */ /* 0x002fe2000000000a */
[----:B------:R1:W-:Y:S02]  /*1700*/  STG.E.U16 desc[UR8][R26.64], R11 ;  /* 0x0000000b1a007986 */ /* 0x0003e4000c101508 */
[----:B----4-:R-:W-:-:S04]  /*1710*/  IMAD.WIDE.U32 R12, R12, 0x2, R4 ;  /* 0x000000020c0c7825 */ /* 0x010fc800078e0004 */
[----:B------:R-:W-:Y:S01]  /*1720*/  VIADD R19, R23, 0x7 ;  /* 0x0000000717137836 */ /* 0x000fe20000000000 */
[----:B------:R3:W-:Y:S01]  /*1730*/  STG.E.U16 desc[UR8][R12.64], R25 ;  /* 0x000000190c007986 */ /* 0x0007e2000c101508 */
[----:B------:R-:W-:-:S03]  /*1740*/  IMAD.WIDE.U32 R16, R29, 0x2, R4 ;  /* 0x000000021d107825 */ /* 0x000fc600078e0004 */
[----:B------:R-:W-:Y:S01]  /*1750*/  STG.E.U16 desc[UR8][R14.64], R8 ;  /* 0x000000080e007986 */ /* 0x000fe2000c101508 */
[----:B------:R-:W-:Y:S01]  /*1760*/  IMAD.WIDE.U32 R18, R19, 0x2, R4 ;  /* 0x0000000213127825 */ /* 0x000fe200078e0004 */
[----:B-1----:R-:W-:Y:S02]  /*1770*/  PRMT R27, R9, 0x7632, R27 ;  /* 0x00007632091b7816 */ /* 0x002fe4000000001b */
[----:B------:R1:W-:Y:S01]  /*1780*/  STG.E.U16 desc[UR8][R16.64], R10 ;  /* 0x0000000a10007986 */ /* 0x0003e2000c101508 */
[C---:B------:R-:W-:Y:S02]  /*1790*/  VIADD R11, R23.reuse, 0x8 ;  /* 0x00000008170b7836 */ /* 0x040fe40000000000 */
[C---:B------:R-:W-:Y:S01]  /*17a0*/  VIADD R28, R23.reuse, 0x9 ;  /* 0x00000009171c7836 */ /* 0x040fe20000000000 */
[----:B------:R2:W-:Y:S01]  /*17b0*/  STG.E.U16 desc[UR8][R18.64], R9 ;  /* 0x0000000912007986 */ /* 0x0005e2000c101508 */
[C---:B------:R-:W-:Y:S02]  /*17c0*/  VIADD R26, R23.reuse, 0xa ;  /* 0x0000000a171a7836 */ /* 0x040fe40000000000 */
[----:B------:R-:W-:-:S02]  /*17d0*/  VIADD R29, R23, 0xc ;  /* 0x0000000c171d7836 */ /* 0x000fc40000000000 */
[----:B---3--:R-:W-:-:S04]  /*17e0*/  IMAD.WIDE.U32 R12, R28, 0x2, R4 ;  /* 0x000000021c0c7825 */ /* 0x008fc800078e0004 */
[----:B-1----:R-:W-:Y:S02]  /*17f0*/  VIADD R17, R23, 0xb ;  /* 0x0000000b17117836 */ /* 0x002fe40000000000 */
[----:B------:R-:W-:Y:S01]  /*1800*/  IMAD.WIDE.U32 R10, R11, 0x2, R4 ;  /* 0x000000020b0a7825 */ /* 0x000fe200078e0004 */
[----:B--2---:R-:W-:Y:S02]  /*1810*/  PRMT R19, R6, 0x7632, R19 ;  /* 0x0000763206137816 */ /* 0x004fe40000000013 */
[----:B------:R-:W-:Y:S01]  /*1820*/  PRMT R18, R7, 0x7632, R18 ;  /* 0x0000763207127816 */ /* 0x000fe20000000012 */
[--C-:B------:R-:W-:Y:S01]  /*1830*/  IMAD.WIDE.U32 R14, R26, 0x2, R4.reuse ;  /* 0x000000021a0e7825 */ /* 0x100fe200078e0004 */
[----:B------:R3:W-:Y:S03]  /*1840*/  STG.E.U16 desc[UR8][R10.64], R27 ;  /* 0x0000001b0a007986 */ /* 0x0007e6000c101508 */
[--C-:B------:R-:W-:Y:S01]  /*1850*/  IMAD.WIDE.U32 R16, R17, 0x2, R4.reuse ;  /* 0x0000000211107825 */ /* 0x100fe200078e0004 */
[----:B------:R3:W-:Y:S03]  /*1860*/  STG.E.U16 desc[UR8][R12.64], R6 ;  /* 0x000000060c007986 */ /* 0x0007e6000c101508 */
[----:B------:R-:W-:Y:S01]  /*1870*/  IMAD.WIDE.U32 R8, R29, 0x2, R4 ;  /* 0x000000021d087825 */ /* 0x000fe200078e0004 */
[----:B------:R3:W-:Y:S03]  /*1880*/  STG.E.U16 desc[UR8][R14.64], R19 ;  /* 0x000000130e007986 */ /* 0x0007e6000c101508 */
[----:B------:R-:W-:Y:S01]  /*1890*/  VIADD R23, R23, 0x10 ;  /* 0x0000001017177836 */ /* 0x000fe20000000000 */
[----:B------:R3:W-:Y:S04]  /*18a0*/  STG.E.U16 desc[UR8][R16.64], R7 ;  /* 0x0000000710007986 */ /* 0x0007e8000c101508 */
[----:B------:R3:W-:Y:S01]  /*18b0*/  STG.E.U16 desc[UR8][R8.64], R18 ;  /* 0x0000001208007986 */ /* 0x0007e2000c101508 */
[----:B------:R-:W-:Y:S05]  /*18c0*/  @!P1 BRA `(.L_x_42) ;  /* 0xfffffffc00009947 */ /* 0x000fea000383ffff */
.L_x_41:
[----:B------:R-:W-:Y:S05]  /*18d0*/  BSYNC.RECONVERGENT B2 ;  /* 0x0000000000027941 */ /* 0x000fea0003800200 */
.L_x_40:
[----:B------:R-:W-:Y:S01]  /*18e0*/  IMAD.MOV R4, RZ, RZ, -R24 ;  /* 0x000000ffff047224 */ /* 0x000fe200078e0a18 */
[----:B------:R-:W-:Y:S04]  /*18f0*/  BSSY.RECONVERGENT B2, `(.L_x_43) ;  /* 0x0000025000027945 */ /* 0x000fe80003800200 */
[----:B------:R-:W-:-:S13]  /*1900*/  ISETP.GT.AND P1, PT, R4, 0x4, PT ;  /* 0x000000040400780c */ /* 0x000fda0003f24270 */
[----:B------:R-:W-:Y:S05]  /*1910*/  @!P1 BRA `(.L_x_44) ;  /* 0x0000000000889947 */ /* 0x000fea0003800000 */
[----:B------:R-:W1:Y:S01]  /*1920*/  LDS.64 R4, [R22] ;  /* 0x0000000016047984 */ /* 0x000e620000000a00 */
[----:B---3--:R-:W3:Y:S01]  /*1930*/  LDC.64 R18, c[0x0][0x388] ;  /* 0x0000e200ff127b82 */ /* 0x008ee20000000a00 */
[C---:B------:R-:W-:Y:S01]  /*1940*/  VIADD R17, R23.reuse, 0xfffffffd ;  /* 0xfffffffd17117836 */ /* 0x040fe20000000000 */
[----:B------:R-:W-:Y:S01]  /*1950*/  PLOP3.LUT P0, PT, PT, PT, PT, 0x8, 0x80 ;  /* 0x000000000080781c */ /* 0x000fe20003f0e170 */
[----:B------:R4:W5:Y:S01]  /*1960*/  LDS.64 R6, [R22+0x8] ;  /* 0x0000080016067984 */ /* 0x0009620000000a00 */
[C---:B------:R-:W-:Y:S02]  /*1970*/  VIADD R27, R23.reuse, 0xfffffffe ;  /* 0xfffffffe171b7836 */ /* 0x040fe40000000000 */
[C---:B------:R-:W-:Y:S02]  /*1980*/  VIADD R9, R23.reuse, 0xffffffff ;  /* 0xffffffff17097836 */ /* 0x040fe40000000000 */
[C---:B------:R-:W-:Y:S02]  /*1990*/  VIADD R11, R23.reuse, 0x1 ;  /* 0x00000001170b7836 */ /* 0x040fe40000000000 */
[----:B------:R-:W-:-:S02]  /*19a0*/  VIADD R13, R23, 0x2 ;  /* 0x00000002170d7836 */ /* 0x000fc40000000000 */
[C---:B------:R-:W-:Y:S02]  /*19b0*/  VIADD R15, R23.reuse, 0x3 ;  /* 0x00000003170f7836 */ /* 0x040fe40000000000 */
[----:B------:R-:W-:Y:S02]  /*19c0*/  VIADD R25, R23, 0x4 ;  /* 0x0000000417197836 */ /* 0x000fe40000000000 */
[----:B------:R-:W-:Y:S02]  /*19d0*/  VIADD R24, R24, 0x8 ;  /* 0x0000000818187836 */ /* 0x000fe40000000000 */
[----:B----4-:R-:W-:Y:S02]  /*19e0*/  VIADD R22, R22, 0x10 ;  /* 0x0000001016167836 */ /* 0x010fe40000000000 */
[----:B---3--:R-:W-:-:S04]  /*19f0*/  IMAD.WIDE.U32 R16, R17, 0x2, R18 ;  /* 0x0000000211107825 */ /* 0x008fc800078e0012 */
[----:B------:R-:W-:-:S04]  /*1a00*/  IMAD.WIDE.U32 R26, R27, 0x2, R18 ;  /* 0x000000021b1a7825 */ /* 0x000fc800078e0012 */
[----:B------:R-:W-:-:S04]  /*1a10*/  IMAD.WIDE.U32 R8, R9, 0x2, R18 ;  /* 0x0000000209087825 */ /* 0x000fc800078e0012 */
[----:B------:R-:W-:Y:S01]  /*1a20*/  IMAD.WIDE.U32 R10, R11, 0x2, R18 ;  /* 0x000000020b0a7825 */ /* 0x000fe200078e0012 */
[----:B-1----:R-:W-:Y:S01]  /*1a30*/  PRMT R28, R4, 0x7632, R28 ;  /* 0x00007632041c7816 */ /* 0x002fe2000000001c */
[----:B------:R1:W-:Y:S02]  /*1a40*/  STG.E.U16 desc[UR8][R16.64], R4 ;  /* 0x0000000410007986 */ /* 0x0003e4000c101508 */
[--C-:B------:R-:W-:Y:S02]  /*1a50*/  IMAD.WIDE.U32 R12, R13, 0x2, R18.reuse ;  /* 0x000000020d0c7825 */ /* 0x100fe400078e0012 */
[----:B------:R-:W-:Y:S02]  /*1a60*/  STG.E.U16 desc[UR8][R26.64], R28 ;  /* 0x0000001c1a007986 */ /* 0x000fe4000c101508 */
[--C-:B------:R-:W-:Y:S02]  /*1a70*/  IMAD.WIDE.U32 R14, R15, 0x2, R18.reuse ;  /* 0x000000020f0e7825 */ /* 0x100fe400078e0012 */
[----:B------:R3:W-:Y:S02]  /*1a80*/  STG.E.U16 desc[UR8][R8.64], R5 ;  /* 0x0000000508007986 */ /* 0x0007e4000c101508 */
[----:B-1----:R-:W-:Y:S01]  /*1a90*/  IMAD.WIDE.U32 R16, R23, 0x2, R18 ;  /* 0x0000000217107825 */ /* 0x002fe200078e0012 */
[----:B------:R-:W-:-:S03]  /*1aa0*/  PRMT R4, R5, 0x7632, R4 ;  /* 0x0000763205047816 */ /* 0x000fc60000000004 */
[----:B------:R-:W-:Y:S01]  /*1ab0*/  IMAD.WIDE.U32 R18, R25, 0x2, R18 ;  /* 0x0000000219127825 */ /* 0x000fe200078e0012 */
[----:B-----5:R-:W-:Y:S01]  /*1ac0*/  PRMT R25, R6, 0x7632, R25 ;  /* 0x0000763206197816 */ /* 0x020fe20000000019 */
[----:B------:R1:W-:Y:S01]  /*1ad0*/  STG.E.U16 desc[UR8][R16.64], R4 ;  /* 0x0000000410007986 */ /* 0x0003e2000c101508 */
[----:B---3--:R-:W-:Y:S01]  /*1ae0*/  PRMT R9, R7, 0x7632, R9 ;  /* 0x0000763207097816 */ /* 0x008fe20000000009 */
[----:B------:R-:W-:Y:S02]  /*1af0*/  VIADD R23, R23, 0x8 ;  /* 0x0000000817177836 */ /* 0x000fe40000000000 */
[----:B------:R1:W-:Y:S04]  /*1b00*/  STG.E.U16 desc[UR8][R10.64], R6 ;  /* 0x000000060a007986 */ /* 0x0003e8000c101508 */
[----:B------:R1:W-:Y:S04]  /*1b10*/  STG.E.U16 desc[UR8][R12.64], R25 ;  /* 0x000000190c007986 */ /* 0x0003e8000c101508 */
[----:B------:R1:W-:Y:S04]  /*1b20*/  STG.E.U16 desc[UR8][R14.64], R7 ;  /* 0x000000070e007986 */ /* 0x0003e8000c101508 */
[----:B------:R1:W-:Y:S02]  /*1b30*/  STG.E.U16 desc[UR8][R18.64], R9 ;  /* 0x0000000912007986 */ /* 0x0003e4000c101508 */
.L_x_44:
[----:B------:R-:W-:Y:S05]  /*1b40*/  BSYNC.RECONVERGENT B2 ;  /* 0x0000000000027941 */ /* 0x000fea0003800200 */
.L_x_43:
[----:B------:R-:W-:-:S13]  /*1b50*/  ISETP.NE.OR P0, PT, R24, RZ, P0 ;  /* 0x000000ff1800720c */ /* 0x000fda0000705670 */
[----:B------:R-:W-:Y:S05]  /*1b60*/  @!P0 BREAK.RELIABLE B0 ;  /* 0x0000000000008942 */ /* 0x000fea0003800100 */
[----:B------:R-:W-:Y:S05]  /*1b70*/  @!P0 BRA `(.L_x_37) ;  /* 0x0000000000508947 */ /* 0x000fea0003800000 */
.L_x_39:
[----:B------:R-:W-:Y:S05]  /*1b80*/  BSYNC.RELIABLE B0 ;  /* 0x0000000000007941 */ /* 0x000fea0003800100 */
.L_x_38:
[----:B-1--4-:R1:W4:Y:S01]  /*1b90*/  LDS.64 R4, [R22] ;  /* 0x0000000016047984 */ /* 0x0123220000000a00 */
[C---:B---3--:R-:W-:Y:S02]  /*1ba0*/  VIADD R9, R23.reuse, 0xfffffffd ;  /* 0xfffffffd17097836 */ /* 0x048fe40000000000 */
[C---:B------:R-:W-:Y:S02]  /*1bb0*/  VIADD R11, R23.reuse, 0xfffffffe ;  /* 0xfffffffe170b7836 */ /* 0x040fe40000000000 */
[----:B------:R-:W-:Y:S02]  /*1bc0*/  VIADD R13, R23, 0xffffffff ;  /* 0xffffffff170d7836 */ /* 0x000fe40000000000 */
[----:B--2---:R-:W-:-:S04]  /*1bd0*/  IMAD.WIDE.U32 R8, R9, 0x2, R2 ;  /* 0x0000000209087825 */ /* 0x004fc800078e0002 */
[----:B------:R-:W-:-:S04]  /*1be0*/  IMAD.WIDE.U32 R10, R11, 0x2, R2 ;  /* 0x000000020b0a7825 */ /* 0x000fc800078e0002 */
[----:B------:R-:W-:-:S04]  /*1bf0*/  IMAD.WIDE.U32 R12, R13, 0x2, R2 ;  /* 0x000000020d0c7825 */ /* 0x000fc800078e0002 */
[----:B------:R-:W-:-:S04]  /*1c00*/  IMAD.WIDE.U32 R6, R23, 0x2, R2 ;  /* 0x0000000217067825 */ /* 0x000fc800078e0002 */
[----:B------:R-:W-:Y:S02]  /*1c10*/  VIADD R24, R24, 0x4 ;  /* 0x0000000418187836 */ /* 0x000fe40000000000 */
[----:B------:R-:W-:Y:S02]  /*1c20*/  VIADD R23, R23, 0x4 ;  /* 0x0000000417177836 */ /* 0x000fe40000000000 */
[----:B-1----:R-:W-:Y:S01]  /*1c30*/  VIADD R22, R22, 0x8 ;  /* 0x0000000816167836 */ /* 0x002fe20000000000 */
[----:B------:R-:W-:Y:S02]  /*1c40*/  ISETP.NE.AND P0, PT, R24, RZ, PT ;  /* 0x000000ff1800720c */ /* 0x000fe40003f05270 */
[----:B----4-:R-:W-:Y:S01]  /*1c50*/  PRMT R14, R4, 0x7632, R14 ;  /* 0x00007632040e7816 */ /* 0x010fe2000000000e */
[----:B------:R4:W-:Y:S01]  /*1c60*/  STG.E.U16 desc[UR8][R8.64], R4 ;  /* 0x0000000408007986 */ /* 0x0009e2000c101508 */
[----:B------:R-:W-:-:S03]  /*1c70*/  PRMT R15, R5, 0x7632, R15 ;  /* 0x00007632050f7816 */ /* 0x000fc6000000000f */
[----:B------:R4:W-:Y:S04]  /*1c80*/  STG.E.U16 desc[UR8][R10.64], R14 ;  /* 0x0000000e0a007986 */ /* 0x0009e8000c101508 */
[----:B------:R4:W-:Y:S04]  /*1c90*/  STG.E.U16 desc[UR8][R12.64], R5 ;  /* 0x000000050c007986 */ /* 0x0009e8000c101508 */
[----:B------:R4:W-:Y:S01]  /*1ca0*/  STG.E.U16 desc[UR8][R6.64], R15 ;  /* 0x0000000f06007986 */ /* 0x0009e2000c101508 */
[----:B------:R-:W-:Y:S05]  /*1cb0*/  @P0 BRA `(.L_x_38) ;  /* 0xfffffffc00b40947 */ /* 0x000fea000383ffff */
.L_x_37:
[----:B------:R-:W-:Y:S05]  /*1cc0*/  BSYNC.RECONVERGENT B1 ;  /* 0x0000000000017941 */ /* 0x000fea0003800200 */
.L_x_36:
[----:B------:R-:W-:Y:S05]  /*1cd0*/  WARPSYNC.ALL ;  /* 0x0000000000007948 */ /* 0x000fea0003800000 */
[----:B------:R-:W-:-:S13]  /*1ce0*/  ISETP.NE.AND P0, PT, R20, RZ, PT ;  /* 0x000000ff1400720c */ /* 0x000fda0003f05270 */
[----:B------:R-:W-:Y:S05]  /*1cf0*/  @!P0 EXIT ;  /* 0x000000000000894d */ /* 0x000fea0003800000 */
[----:B------:R-:W5:Y:S01]  /*1d00*/  S2UR UR5, SR_CgaCtaId ;  /* 0x00000000000579c3 */ /* 0x000f620000008800 */
[----:B------:R-:W-:Y:S01]  /*1d10*/  UMOV UR4, 0x400 ;  /* 0x0000040000047882 */ /* 0x000fe20000000000 */
[----:B----4-:R-:W-:Y:S02]  /*1d20*/  IMAD R5, R0, 0x64, R21 ;  /* 0x0000006400057824 */ /* 0x010fe400078e0215 */
[----:B------:R-:W-:-:S04]  /*1d30*/  IMAD.MOV R20, RZ, RZ, -R20 ;  /* 0x000000ffff147224 */ /* 0x000fc800078e0a14 */
[----:B--2---:R-:W2:Y:S01]  /*1d40*/  LDC.64 R2, c[0x0][0x388] ;  /* 0x0000e200ff027b82 */ /* 0x004ea20000000a00 */
[----:B-----5:R-:W-:-:S06]  /*1d50*/  ULEA UR4, UR5, UR4, 0x18 ;  /* 0x0000000405047291 */ /* 0x020fcc000f8ec0ff */
[----:B------:R-:W-:Y:S01]  /*1d60*/  LEA R21, R21, UR4, 0x1 ;  /* 0x0000000415157c11 */ /* 0x000fe2000f8e08ff */
[----:B--2---:R-:W-:-:S07]  /*1d70*/  IMAD.WIDE.U32 R2, R5, 0x2, R2 ;  /* 0x0000000205027825 */ /* 0x004fce00078e0002 */
.L_x_45:
[----:B------:R2:W4:Y:S01]  /*1d80*/  LDS.U16 R5, [R21] ;  /* 0x0000000015057984 */ /* 0x0005220000000400 */
[----:B------:R-:W-:-:S05]  /*1d90*/  VIADD R20, R20, 0x1 ;  /* 0x0000000114147836 */ /* 0x000fca0000000000 */
[----:B------:R-:W-:Y:S01]  /*1da0*/  ISETP.NE.AND P0, PT, R20, RZ, PT ;  /* 0x000000ff1400720c */ /* 0x000fe20003f05270 */
[----:B--2---:R-:W-:Y:S01]  /*1db0*/  VIADD R21, R21, 0x2 ;  /* 0x0000000215157836 */ /* 0x004fe20000000000 */
[----:B----4-:R2:W-:Y:S02]  /*1dc0*/  STG.E.U16 desc[UR8][R2.64], R5 ;  /* 0x0000000502007986 */ /* 0x0105e4000c101508 */
[----:B--2---:R-:W-:-:S05]  /*1dd0*/  IADD3 R2, P1, PT, R2, 0x2, RZ ;  /* 0x0000000202027810 */ /* 0x004fca0007f3e0ff */
[----:B------:R-:W-:-:S04]  /*1de0*/  IMAD.X R3, RZ, RZ, R3, P1 ;  /* 0x000000ffff037224 */ /* 0x000fc800008e0603 */
[----:B------:R-:W-:Y:S05]  /*1df0*/  @P0 BRA `(.L_x_45) ;  /* 0xfffffffc00e00947 */ /* 0x000fea000383ffff */
[----:B------:R-:W-:Y:S05]  /*1e00*/  EXIT ;  /* 0x000000000000794d */ /* 0x000fea0003800000 */
.L_x_46:
[----:B------:R-:W-:-:S00]  /*1e10*/  BRA `(.L_x_46) ;  /* 0xfffffffc00fc7947 */ /* 0x000fc0000383ffff */
[----:B------:R-:W-:-:S00]  /*1e20*/  NOP ;  /* 0x0000000000007918 */ /* 0x000fc00000000000 */
        /* <DEDUP_REMOVED lines=13> */
.L_x_71:


//--------------------- .text._Z11test_kernelILi0EEvPK6__halfPS0_iii --------------------------
	.section	.text._Z11test_kernelILi0EEvPK6__halfPS0_iii,"ax",@progbits
	.align	128
        .global         _Z11test_kernelILi0EEvPK6__halfPS0_iii
        .type           _Z11test_kernelILi0EEvPK6__halfPS0_iii,@function
        .size           _Z11test_kernelILi0EEvPK6__halfPS0_iii,(.L_x_72 - _Z11test_kernelILi0EEvPK6__halfPS0_iii)
        .other          _Z11test_kernelILi0EEvPK6__halfPS0_iii,@"STO_CUDA_ENTRY STV_DEFAULT"
_Z11test_kernelILi0EEvPK6__halfPS0_iii:
.text._Z11test_kernelILi0EEvPK6__halfPS0_iii:
[----:B------:R-:W-:Y:S01]  /*0000*/  LDC R1, c[0x0][0x37c] ;  /* 0x0000df00ff017b82 */ /* 0x000fe20000000800 */
[----:B------:R-:W0:Y:S01]  /*0010*/  S2R R0, SR_CTAID.X ;  /* 0x0000000000007919 */ /* 0x000e220000002500 */
[----:B------:R-:W1:Y:S01]  /*0020*/  LDCU UR4, c[0x0][0x390] ;  /* 0x00007200ff0477ac */ /* 0x000e620008000800 */
[----:B0-----:R-:W-:-:S04]  /*0030*/  SHF.R.U32.HI R2, RZ, 0x4, R0 ;  /* 0x00000004ff027819 */ /* 0x001fc80000011600 */
[----:B-1----:R-:W-:-:S13]  /*0040*/  ISETP.GE.AND P0, PT, R2, UR4, PT ;  /* 0x0000000402007c0c */ /* 0x002fda000bf06270 */
[----:B------:R-:W-:Y:S05]  /*0050*/  @P0 EXIT ;  /* 0x000000000000094d */ /* 0x000fea0003800000 */
[----:B------:R-:W0:Y:S01]  /*0060*/  S2R R7, SR_TID.X ;  /* 0x0000000000077919 */ /* 0x000e220000002100 */
[----:B------:R-:W1:Y:S01]  /*0070*/  LDCU UR5, c[0x0][0x394] ;  /* 0x00007280ff0577ac */ /* 0x000e620008000800 */
[----:B------:R-:W-:Y:S01]  /*0080*/  BSSY.RECONVERGENT B0, `(.L_x_47) ;  /* 0x0000029000007945 */ /* 0x000fe20003800200 */
[----:B------:R-:W2:Y:S01]  /*0090*/  LDCU UR4, c[0x0][0x398] ;  /* 0x00007300ff0477ac */ /* 0x000ea20008000800 */
[----:B------:R-:W3:Y:S01]  /*00a0*/  LDCU.64 UR6, c[0x0][0x358] ;  /* 0x00006b00ff0677ac */ /* 0x000ee20008000a00 */
[----:B------:R-:W4:Y:S01]  /*00b0*/  LDCU UR10, c[0x0][0x398] ;  /* 0x00007300ff0a77ac */ /* 0x000f220008000800 */
[----:B------:R-:W0:Y:S01]  /*00c0*/  LDCU.64 UR8, c[0x0][0x380] ;  /* 0x00007000ff0877ac */ /* 0x000e220008000a00 */
[----:B-1----:R-:W-:-:S04]  /*00d0*/  IMAD.U32 R13, RZ, RZ, UR5 ;  /* 0x00000005ff0d7e24 */ /* 0x002fc8000f8e00ff */
[----:B------:R-:W-:Y:S02]  /*00e0*/  IMAD.SHL.U32 R4, R13, 0x2, RZ ;  /* 0x000000020d047824 */ /* 0x000fe400078e00ff */
[----:B------:R-:W-:-:S04]  /*00f0*/  IMAD R2, R2, R13, RZ ;  /* 0x0000000d02027224 */ /* 0x000fc800078e02ff */
[----:B--2---:R-:W-:Y:S01]  /*0100*/  IMAD R2, R2, UR4, RZ ;  /* 0x0000000402027c24 */ /* 0x004fe2000f8e02ff */
[----:B0-----:R-:W-:-:S13]  /*0110*/  ISETP.GE.AND P0, PT, R7, R4, PT ;  /* 0x000000040700720c */ /* 0x001fda0003f06270 */
[----:B---34-:R-:W-:Y:S05]  /*0120*/  @P0 BRA `(.L_x_48) ;  /* 0x0000000000780947 */ /* 0x018fea0003800000 */
[----:B------:R-:W0:Y:S01]  /*0130*/  LDC R8, c[0x0][0x360] ;  /* 0x0000d800ff087b82 */ /* 0x000e220000000800 */
[----:B------:R-:W-:Y:S01]  /*0140*/  SHF.L.U32 R3, R0, 0x1, RZ ;  /* 0x0000000100037819 */ /* 0x000fe200000006ff */
[----:B------:R-:W-:-:S03]  /*0150*/  IMAD.MOV.U32 R5, RZ, RZ, R7 ;  /* 0x000000ffff057224 */ /* 0x000fc600078e0007 */
[----:B------:R-:W-:-:S03]  /*0160*/  LOP3.LUT R3, R3, 0x1e, RZ, 0xc0, !PT ;  /* 0x0000001e03037812 */ /* 0x000fc600078ec0ff */
[----:B------:R-:W1:Y:S01]  /*0170*/  LDC R13, c[0x0][0x394] ;  /* 0x0000e500ff0d7b82 */ /* 0x000e620000000800 */
[----:B------:R-:W-:-:S04]  /*0180*/  IADD3 R9, P0, PT, R2, R3, RZ ;  /* 0x0000000302097210 */ /* 0x000fc80007f1e0ff */
[----:B------:R-:W-:-:S09]  /*0190*/  LEA.HI.X.SX32 R11, R2, RZ, 0x1, P0 ;  /* 0x000000ff020b7211 */ /* 0x000fd200000f0eff */
.L_x_51:
[----:B------:R-:W-:Y:S01]  /*01a0*/  LEA.HI R2, R5, R5, RZ, 0x1 ;  /* 0x0000000505027211 */ /* 0x000fe200078f08ff */
[----:B------:R-:W-:Y:S03]  /*01b0*/  BSSY.RECONVERGENT B1, `(.L_x_49) ;  /* 0x0000012000017945 */ /* 0x000fe60003800200 */
[----:B------:R-:W-:-:S04]  /*01c0*/  SHF.R.S32.HI R15, RZ, 0x1, R2 ;  /* 0x00000001ff0f7819 */ /* 0x000fc80000011402 */
[----:B-1----:R-:W-:-:S13]  /*01d0*/  ISETP.GE.AND P0, PT, R15, R13, PT ;  /* 0x0000000d0f00720c */ /* 0x002fda0003f06270 */
[----:B------:R-:W-:Y:S05]  /*01e0*/  @P0 BRA `(.L_x_50) ;  /* 0x0000000000380947 */ /* 0x000fea0003800000 */
[----:B------:R-:W-:-:S05]  /*01f0*/  LOP3.LUT R2, R2, 0xfffffffe, RZ, 0xc0, !PT ;  /* 0xfffffffe02027812 */ /* 0x000fca00078ec0ff */
[----:B------:R-:W-:-:S04]  /*0200*/  IMAD.IADD R6, R5, 0x1, -R2 ;  /* 0x0000000105067824 */ /* 0x000fc800078e0a02 */
[----:B------:R-:W-:-:S05]  /*0210*/  IMAD R2, R15, UR10, R6 ;  /* 0x0000000a0f027c24 */ /* 0x000fca000f8e0206 */
[----:B------:R-:W-:-:S04]  /*0220*/  IADD3 R3, P0, PT, R2, R9, RZ ;  /* 0x0000000902037210 */ /* 0x000fc80007f1e0ff */
[----:B------:R-:W-:Y:S02]  /*0230*/  LEA.HI.X.SX32 R10, R2, R11, 0x1, P0 ;  /* 0x0000000b020a7211 */ /* 0x000fe400000f0eff */
[----:B------:R-:W-:-:S04]  /*0240*/  LEA R2, P0, R3, UR8, 0x1 ;  /* 0x0000000803027c11 */ /* 0x000fc8000f8008ff */
[----:B------:R-:W-:-:S06]  /*0250*/  LEA.HI.X R3, R3, UR9, R10, 0x1, P0 ;  /* 0x0000000903037c11 */ /* 0x000fcc00080f0c0a */
[----:B------:R-:W2:Y:S01]  /*0260*/  LDG.E.U16 R3, desc[UR6][R2.64] ;  /* 0x0000000602037981 */ /* 0x000ea2000c1e1500 */
[----:B------:R-:W1:Y:S01]  /*0270*/  S2UR UR5, SR_CgaCtaId ;  /* 0x00000000000579c3 */ /* 0x000e620000008800 */
[----:B------:R-:W-:Y:S01]  /*0280*/  UMOV UR4, 0x400 ;  /* 0x0000040000047882 */ /* 0x000fe20000000000 */
[----:B------:R-:W-:Y:S01]  /*0290*/  LEA R6, R15, R6, 0x1 ;  /* 0x000000060f067211 */ /* 0x000fe200078e08ff */
[----:B-1----:R-:W-:-:S06]  /*02a0*/  ULEA UR4, UR5, UR4, 0x18 ;  /* 0x0000000405047291 */ /* 0x002fcc000f8ec0ff */
[----:B------:R-:W-:-:S05]  /*02b0*/  LEA R6, R6, UR4, 0x1 ;  /* 0x0000000406067c11 */ /* 0x000fca000f8e08ff */
[----:B--2---:R1:W-:Y:S02]  /*02c0*/  STS.U16 [R6], R3 ;  /* 0x0000000306007388 */ /* 0x0043e40000000400 */
.L_x_50:
[----:B------:R-:W-:Y:S05]  /*02d0*/  BSYNC.RECONVERGENT B1 ;  /* 0x0000000000017941 */ /* 0x000fea0003800200 */
.L_x_49:
[----:B0-----:R-:W-:-:S05]  /*02e0*/  IMAD.IADD R5, R8, 0x1, R5 ;  /* 0x0000000108057824 */ /* 0x001fca00078e0205 */
[----:B------:R-:W-:-:S13]  /*02f0*/  ISETP.GE.AND P0, PT, R5, R4, PT ;  /* 0x000000040500720c */ /* 0x000fda0003f06270 */
[----:B------:R-:W-:Y:S05]  /*0300*/  @!P0 BRA `(.L_x_51) ;  /* 0xfffffffc00a48947 */ /* 0x000fea000383ffff */
.L_x_48:
[----:B------:R-:W-:Y:S05]  /*0310*/  BSYNC.RECONVERGENT B0 ;  /* 0x0000000000007941 */ /* 0x000fea0003800200 */
.L_x_47:
[----:B------:R-:W-:Y:S01]  /*0320*/  BAR.SYNC.DEFER_BLOCKING 0x0 ;  /* 0x0000000000007b1d */ /* 0x000fe20000010000 */
[----:B------:R-:W-:-:S04]  /*0330*/  ISETP.GE.AND P0, PT, R13, 0x1, PT ;  /* 0x000000010d00780c */ /* 0x000fc80003f06270 */
[----:B------:R-:W-:-:S13]  /*0340*/  ISETP.NE.OR P0, PT, R7, RZ, !P0 ;  /* 0x000000ff0700720c */ /* 0x000fda0004705670 */
[----:B------:R-:W-:Y:S05]  /*0350*/  @P0 EXIT ;  /* 0x000000000000094d */ /* 0x000fea0003800000 */
[----:B------:R-:W-:Y:S01]  /*0360*/  ISETP.NE.AND P0, PT, R13, 0x1, PT ;  /* 0x000000010d00780c */ /* 0x000fe20003f05270 */
[----:B------:R-:W-:Y:S01]  /*0370*/  BSSY.RECONVERGENT B0, `(.L_x_52) ;  /* 0x0000090000007945 */ /* 0x000fe20003800200 */
[----:B------:R-:W-:Y:S01]  /*0380*/  VIMNMX R4, PT, PT, R4, 0x64, PT ;  /* 0x0000006404047848 */ /* 0x000fe20003fe0100 */
[----:B------:R-:W-:-:S03]  /*0390*/  IMAD.MOV.U32 R23, RZ, RZ, RZ ;  /* 0x000000ffff177224 */ /* 0x000fc600078e00ff */
[----:B------:R-:W-:-:S04]  /*03a0*/  VIMNMX R4, PT, PT, R4, 0x1, !PT ;  /* 0x0000000104047848 */ /* 0x000fc80007fe0100 */
[----:B------:R-:W-:-:S03]  /*03b0*/  LOP3.LUT R22, R4, 0x3, RZ, 0xc0, !PT ;  /* 0x0000000304167812 */ /* 0x000fc600078ec0ff */
[----:B------:R-:W-:Y:S05]  /*03c0*/  @!P0 BRA `(.L_x_53) ;  /* 0x0000000800288947 */ /* 0x000fea0003800000 */
[----:B------:R-:W0:Y:S01]  /*03d0*/  S2UR UR5, SR_CgaCtaId ;  /* 0x00000000000579c3 */ /* 0x000e220000008800 */
[----:B------:R-:W-:Y:S01]  /*03e0*/  LOP3.LUT R23, R4, 0x7c, RZ, 0xc0, !PT ;  /* 0x0000007c04177812 */ /* 0x000fe200078ec0ff */
[----:B------:R-:W-:Y:S01]  /*03f0*/  UMOV UR4, 0x400 ;  /* 0x0000040000047882 */ /* 0x000fe20000000000 */
[----:B------:R-:W-:Y:S02]  /*0400*/  IMAD.MOV.U32 R25, RZ, RZ, 0x64 ;  /* 0x00000064ff197424 */ /* 0x000fe400078e00ff */
[----:B------:R-:W-:Y:S02]  /*0410*/  IADD3 R24, PT, PT, -R23, RZ, RZ ;  /* 0x000000ff17187210 */ /* 0x000fe40007ffe1ff */
[----:B------:R-:W-:Y:S01]  /*0420*/  IMAD R25, R0, R25, 0x3 ;  /* 0x0000000300197424 */ /* 0x000fe200078e0219 */
[----:B-1----:R-:W1:Y:S01]  /*0430*/  LDC.64 R2, c[0x0][0x388] ;  /* 0x0000e200ff027b82 */ /* 0x002e620000000a00 */
[----:B------:R-:W-:Y:S01]  /*0440*/  ISETP.GE.AND P0, PT, R24, RZ, PT ;  /* 0x000000ff1800720c */ /* 0x000fe20003f06270 */
[----:B0-----:R-:W-:-:S12]  /*0450*/  ULEA UR4, UR5, UR4, 0x18 ;  /* 0x0000000405047291 */ /* 0x001fd8000f8ec0ff */
[----:B------:R-:W-:Y:S05]  /*0460*/  @P0 BRA `(.L_x_54) ;  /* 0x0000000400b40947 */ /* 0x000fea0003800000 */
[----:B------:R-:W-:Y:S01]  /*0470*/  IMAD.MOV R4, RZ, RZ, -R24 ;  /* 0x000000ffff047224 */ /* 0x000fe200078e0a18 */
[----:B------:R-:W-:-:S04]  /*0480*/  PLOP3.LUT P0, PT, PT, PT, PT, 0x80, 0x8 ;  /* 0x000000000008781c */ /* 0x000fc80003f0f070 */
[----:B------:R-:W-:-:S13]  /*0490*/  ISETP.GT.AND P1, PT, R4, 0xc, PT ;  /* 0x0000000c0400780c */ /* 0x000fda0003f24270 */
[----:B------:R-:W-:Y:S05]  /*04a0*/  @!P1 BRA `(.L_x_55) ;  /* 0x0000000400089947 */ /* 0x000fea0003800000 */
[----:B------:R-:W0:Y:S01]  /*04b0*/  LDC.64 R4, c[0x0][0x388] ;  /* 0x0000e200ff047b82 */ /* 0x000e220000000a00 */
[----:B------:R-:W-:-:S13]  /*04c0*/  PLOP3.LUT P0, PT, PT, PT, PT, 0x8, 0x80 ;  /* 0x000000000080781c */ /* 0x000fda0003f0e170 */
.L_x_56:
[----:B--2---:R-:W2:Y:S01]  /*04d0*/  LDS.64 R6, [UR4] ;  /* 0x00000004ff067984 */ /* 0x004ea20008000a00 */
[C---:B------:R-:W-:Y:S01]  /*04e0*/  IADD3 R21, PT, PT, R25.reuse, -0x3, RZ ;  /* 0xfffffffd19157810 */ /* 0x040fe20007ffe0ff */
[C---:B------:R-:W-:Y:S01]  /*04f0*/  VIADD R27, R25.reuse, 0xfffffffe ;  /* 0xfffffffe191b7836 */ /* 0x040fe20000000000 */
[C---:B------:R-:W-:Y:S01]  /*0500*/  IADD3 R19, PT, PT, R25.reuse, 0x1, RZ ;  /* 0x0000000119137810 */ /* 0x040fe20007ffe0ff */
[----:B------:R-:W3:Y:S01]  /*0510*/  LDS.64 R8, [UR4+0x8] ;  /* 0x00000804ff087984 */ /* 0x000ee20008000a00 */
[----:B------:R-:W-:Y:S01]  /*0520*/  VIADD R17, R25, 0xffffffff ;  /* 0xffffffff19117836 */ /* 0x000fe20000000000 */
[----:B------:R-:W-:Y:S01]  /*0530*/  IADD3 R24, PT, PT, R24, 0x10, RZ ;  /* 0x0000001018187810 */ /* 0x000fe20007ffe0ff */
[--C-:B0-----:R-:W-:Y:S01]  /*0540*/  IMAD.WIDE.U32 R20, R21, 0x2, R4.reuse ;  /* 0x0000000215147825 */ /* 0x101fe200078e0004 */
[----:B------:R-:W0:Y:S02]  /*0550*/  LDS.64 R10, [UR4+0x10] ;  /* 0x00001004ff0a7984 */ /* 0x000e240008000a00 */
[----:B------:R-:W-:Y:S01]  /*0560*/  ISETP.GE.AND P1, PT, R24, -0xc, PT ;  /* 0xfffffff41800780c */ /* 0x000fe20003f26270 */
[----:B------:R-:W-:Y:S01]  /*0570*/  IMAD.WIDE.U32 R26, R27, 0x2, R4 ;  /* 0x000000021b1a7825 */ /* 0x000fe200078e0004 */
[----:B------:R-:W4:Y:S01]  /*0580*/  LDS.64 R12, [UR4+0x18] ;  /* 0x00001804ff0c7984 */ /* 0x000f220008000a00 */
[----:B------:R-:W-:-:S02]  /*0590*/  UIADD3 UR4, UPT, UPT, UR4, 0x20, URZ ;  /* 0x0000002004047890 */ /* 0x000fc4000fffe0ff */
[----:B------:R-:W-:-:S04]  /*05a0*/  IMAD.WIDE.U32 R16, R17, 0x2, R4 ;  /* 0x0000000211107825 */ /* 0x000fc800078e0004 */
[----:B------:R-:W-:Y:S02]  /*05b0*/  VIADD R29, R25, 0x2 ;  /* 0x00000002191d7836 */ /* 0x000fe40000000000 */
[----:B------:R-:W-:Y:S01]  /*05c0*/  IMAD.WIDE.U32 R18, R19, 0x2, R4 ;  /* 0x0000000213127825 */ /* 0x000fe200078e0004 */
[----:B--2---:R-:W-:Y:S01]  /*05d0*/  PRMT R15, R6, 0x7632, R15 ;  /* 0x00007632060f7816 */ /* 0x004fe2000000000f */
[----:B------:R2:W-:Y:S01]  /*05e0*/  STG.E.U16 desc[UR6][R20.64], R6 ;  /* 0x0000000614007986 */ /* 0x0005e2000c101506 */
[----:B---3--:R-:W-:-:S03]  /*05f0*/  PRMT R28, R8, 0x7632, R28 ;  /* 0x00007632081c7816 */ /* 0x008fc6000000001c */
[----:B------:R3:W-:Y:S04]  /*0600*/  STG.E.U16 desc[UR6][R26.64], R15 ;  /* 0x0000000f1a007986 */ /* 0x0007e8000c101506 */
[----:B------:R5:W-:Y:S01]  /*0610*/  STG.E.U16 desc[UR6][R16.64], R7 ;  /* 0x0000000710007986 */ /* 0x000be2000c101506 */
[----:B--2---:R-:W-:-:S04]  /*0620*/  IMAD.WIDE.U32 R20, R29, 0x2, R4 ;  /* 0x000000021d147825 */ /* 0x004fc800078e0004 */
[----:B---3--:R-:W-:Y:S01]  /*0630*/  IMAD.WIDE.U32 R14, R25, 0x2, R4 ;  /* 0x00000002190e7825 */ /* 0x008fe200078e0004 */
[----:B------:R-:W-:-:S03]  /*0640*/  PRMT R27, R7, 0x7632, R27 ;  /* 0x00007632071b7816 */ /* 0x000fc6000000001b */
[C---:B------:R-:W-:Y:S02]  /*0650*/  VIADD R29, R25.reuse, 0x3 ;  /* 0x00000003191d7836 */ /* 0x040fe40000000000 */
[----:B------:R2:W-:Y:S01]  /*0660*/  STG.E.U16 desc[UR6][R14.64], R27 ;  /* 0x0000001b0e007986 */ /* 0x0005e2000c101506 */
[C---:B-----5:R-:W-:Y:S02]  /*0670*/  VIADD R17, R25.reuse, 0x5 ;  /* 0x0000000519117836 */ /* 0x060fe40000000000 */
[----:B------:R-:W-:Y:S01]  /*0680*/  VIADD R6, R25, 0x6 ;  /* 0x0000000619067836 */ /* 0x000fe20000000000 */
[----:B------:R0:W-:Y:S01]  /*0690*/  STG.E.U16 desc[UR6][R18.64], R8 ;  /* 0x0000000812007986 */ /* 0x0001e2000c101506 */
[----:B------:R-:W-:-:S03]  /*06a0*/  IMAD.WIDE.U32 R16, R17, 0x2, R4 ;  /* 0x0000000211107825 */ /* 0x000fc600078e0004 */
[----:B------:R3:W-:Y:S01]  /*06b0*/  STG.E.U16 desc[UR6][R20.64], R28 ;  /* 0x0000001c14007986 */ /* 0x0007e2000c101506 */
[----:B------:R-:W-:Y:S01]  /*06c0*/  IMAD.WIDE.U32 R6, R6, 0x2, R4 ;  /* 0x0000000206067825 */ /* 0x000fe200078e0004 */
[----:B--2---:R-:W-:-:S03]  /*06d0*/  IADD3 R27, PT, PT, R25, 0x4, RZ ;  /* 0x00000004191b7810 */ /* 0x004fc60007ffe0ff */
[----:B------:R-:W-:Y:S01]  /*06e0*/  VIADD R15, R25, 0x8 ;  /* 0x00000008190f7836 */ /* 0x000fe20000000000 */
[----:B------:R-:W-:Y:S02]  /*06f0*/  PRMT R14, R9, 0x7632, R14 ;  /* 0x00007632090e7816 */ /* 0x000fe4000000000e */
[----:B0-----:R-:W-:Y:S01]  /*0700*/  PRMT R8, R10, 0x7632, R8 ;  /* 0x000076320a087816 */ /* 0x001fe20000000008 */
[----:B------:R-:W-:Y:S01]  /*0710*/  IMAD.WIDE.U32 R26, R27, 0x2, R4 ;  /* 0x000000021b1a7825 */ /* 0x000fe200078e0004 */
[----:B------:R-:W-:Y:S02]  /*0720*/  PRMT R18, R11, 0x7632, R18 ;  /* 0x000076320b127816 */ /* 0x000fe40000000012 */
[----:B---3--:R-:W-:Y:S01]  /*0730*/  IADD3 R21, PT, PT, R25, 0x7, RZ ;  /* 0x0000000719157810 */ /* 0x008fe20007ffe0ff */
[----:B------:R-:W-:-:S04]  /*0740*/  IMAD.WIDE.U32 R28, R29, 0x2, R4 ;  /* 0x000000021d1c7825 */ /* 0x000fc800078e0004 */
[----:B------:R-:W-:Y:S01]  /*0750*/  IMAD.WIDE.U32 R20, R21, 0x2, R4 ;  /* 0x0000000215147825 */ /* 0x000fe200078e0004 */
[----:B------:R-:W-:Y:S03]  /*0760*/  STG.E.U16 desc[UR6][R28.64], R9 ;  /* 0x000000091c007986 */ /* 0x000fe6000c101506 */
[C---:B------:R-:W-:Y:S01]  /*0770*/  VIADD R19, R25.reuse, 0xc ;  /* 0x0000000c19137836 */ /* 0x040fe20000000000 */
[----:B------:R0:W-:Y:S04]  /*0780*/  STG.E.U16 desc[UR6][R26.64], R14 ;  /* 0x0000000e1a007986 */ /* 0x0001e8000c101506 */
[----:B------:R2:W-:Y:S04]  /*0790*/  STG.E.U16 desc[UR6][R16.64], R10 ;  /* 0x0000000a10007986 */ /* 0x0005e8000c101506 */
[----:B------:R3:W-:Y:S01]  /*07a0*/  STG.E.U16 desc[UR6][R6.64], R8 ;  /* 0x0000000806007986 */ /* 0x0007e2000c101506 */
[----:B0-----:R-:W-:-:S03]  /*07b0*/  VIADD R14, R25, 0x9 ;  /* 0x00000009190e7836 */ /* 0x001fc60000000000 */
[----:B------:R4:W-:Y:S01]  /*07c0*/  STG.E.U16 desc[UR6][R20.64], R11 ;  /* 0x0000000b14007986 */ /* 0x0009e2000c101506 */
[C---:B--2---:R-:W-:Y:S01]  /*07d0*/  IADD3 R17, PT, PT, R25.reuse, 0xa, RZ ;  /* 0x0000000a19117810 */ /* 0x044fe20007ffe0ff */
[----:B---3--:R-:W-:Y:S02]  /*07e0*/  VIADD R7, R25, 0xb ;  /* 0x0000000b19077836 */ /* 0x008fe40000000000 */
[----:B------:R-:W-:Y:S01]  /*07f0*/  IMAD.WIDE.U32 R8, R15, 0x2, R4 ;  /* 0x000000020f087825 */ /* 0x000fe200078e0004 */
[----:B----4-:R-:W-:-:S03]  /*0800*/  PRMT R21, R12, 0x7632, R21 ;  /* 0x000076320c157816 */ /* 0x010fc60000000015 */
[--C-:B------:R-:W-:Y:S01]  /*0810*/  IMAD.WIDE.U32 R14, R14, 0x2, R4.reuse ;  /* 0x000000020e0e7825 */ /* 0x100fe200078e0004 */
[----:B------:R2:W-:Y:S03]  /*0820*/  STG.E.U16 desc[UR6][R8.64], R18 ;  /* 0x0000001208007986 */ /* 0x0005e6000c101506 */
[--C-:B------:R-:W-:Y:S01]  /*0830*/  IMAD.WIDE.U32 R16, R17, 0x2, R4.reuse ;  /* 0x0000000211107825 */ /* 0x100fe200078e0004 */
[----:B------:R2:W-:Y:S03]  /*0840*/  STG.E.U16 desc[UR6][R14.64], R12 ;  /* 0x0000000c0e007986 */ /* 0x0005e6000c101506 */
[--C-:B------:R-:W-:Y:S01]  /*0850*/  IMAD.WIDE.U32 R6, R7, 0x2, R4.reuse ;  /* 0x0000000207067825 */ /* 0x100fe200078e0004 */
[----:B------:R2:W-:Y:S03]  /*0860*/  STG.E.U16 desc[UR6][R16.64], R21 ;  /* 0x0000001510007986 */ /* 0x0005e6000c101506 */
[----:B------:R-:W-:Y:S01]  /*0870*/  IMAD.WIDE.U32 R10, R19, 0x2, R4 ;  /* 0x00000002130a7825 */ /* 0x000fe200078e0004 */
[----:B------:R-:W-:Y:S01]  /*0880*/  PRMT R19, R13, 0x7632, R19 ;  /* 0x000076320d137816 */ /* 0x000fe20000000013 */
[----:B------:R2:W-:Y:S02]  /*0890*/  STG.E.U16 desc[UR6][R6.64], R13 ;  /* 0x0000000d06007986 */ /* 0x0005e4000c101506 */
[----:B------:R-:W-:-:S02]  /*08a0*/  VIADD R25, R25, 0x10 ;  /* 0x0000001019197836 */ /* 0x000fc40000000000 */
[----:B------:R2:W-:Y:S01]  /*08b0*/  STG.E.U16 desc[UR6][R10.64], R19 ;  /* 0x000000130a007986 */ /* 0x0005e2000c101506 */
[----:B------:R-:W-:Y:S05]  /*08c0*/  @!P1 BRA `(.L_x_56) ;  /* 0xfffffffc00009947 */ /* 0x000fea000383ffff */
.L_x_55:
[----:B------:R-:W-:-:S05]  /*08d0*/  IMAD.MOV R4, RZ, RZ, -R24 ;  /* 0x000000ffff047224 */ /* 0x000fca00078e0a18 */
[----:B------:R-:W-:-:S13]  /*08e0*/  ISETP.GT.AND P1, PT, R4, 0x4, PT ;  /* 0x000000040400780c */ /* 0x000fda0003f24270 */
[----:B------:R-:W-:Y:S05]  /*08f0*/  @!P1 BRA `(.L_x_57) ;  /* 0x0000000000889947 */ /* 0x000fea0003800000 */
[----:B--2---:R-:W0:Y:S01]  /*0900*/  LDS.64 R16, [UR4] ;  /* 0x00000004ff107984 */ /* 0x004e220008000a00 */
[----:B------:R-:W2:Y:S01]  /*0910*/  LDC.64 R18, c[0x0][0x388] ;  /* 0x0000e200ff127b82 */ /* 0x000ea20000000a00 */
[C---:B------:R-:W-:Y:S01]  /*0920*/  IADD3 R5, PT, PT, R25.reuse, -0x3, RZ ;  /* 0xfffffffd19057810 */ /* 0x040fe20007ffe0ff */
[C---:B------:R-:W-:Y:S01]  /*0930*/  VIADD R21, R25.reuse, 0xfffffffe ;  /* 0xfffffffe19157836 */ /* 0x040fe20000000000 */
[----:B------:R-:W3:Y:S01]  /*0940*/  LDS.64 R12, [UR4+0x8] ;  /* 0x00000804ff0c7984 */ /* 0x000ee20008000a00 */
[C---:B------:R-:W-:Y:S01]  /*0950*/  VIADD R9, R25.reuse, 0xffffffff ;  /* 0xffffffff19097836 */ /* 0x040fe20000000000 */
[C---:B------:R-:W-:Y:S01]  /*0960*/  IADD3 R15, PT, PT, R25.reuse, 0x1, RZ ;  /* 0x00000001190f7810 */ /* 0x040fe20007ffe0ff */
[C---:B------:R-:W-:Y:S01]  /*0970*/  VIADD R11, R25.reuse, 0x2 ;  /* 0x00000002190b7836 */ /* 0x040fe20000000000 */
[C---:B------:R-:W-:Y:S01]  /*0980*/  IADD3 R27, PT, PT, R25.reuse, 0x4, RZ ;  /* 0x00000004191b7810 */ /* 0x040fe20007ffe0ff */
[----:B------:R-:W-:Y:S01]  /*0990*/  VIADD R7, R25, 0x3 ;  /* 0x0000000319077836 */ /* 0x000fe20000000000 */
[----:B------:R-:W-:Y:S01]  /*09a0*/  PLOP3.LUT P0, PT, PT, PT, PT, 0x8, 0x80 ;  /* 0x000000000080781c */ /* 0x000fe20003f0e170 */
[----:B------:R-:W-:Y:S01]  /*09b0*/  VIADD R24, R24, 0x8 ;  /* 0x0000000818187836 */ /* 0x000fe20000000000 */
[----:B------:R-:W-:Y:S01]  /*09c0*/  UIADD3 UR4, UPT, UPT, UR4, 0x10, URZ ;  /* 0x0000001004047890 */ /* 0x000fe2000fffe0ff */
[----:B--2---:R-:W-:-:S04]  /*09d0*/  IMAD.WIDE.U32 R4, R5, 0x2, R18 ;  /* 0x0000000205047825 */ /* 0x004fc800078e0012 */
[----:B------:R-:W-:-:S04]  /*09e0*/  IMAD.WIDE.U32 R20, R21, 0x2, R18 ;  /* 0x0000000215147825 */ /* 0x000fc800078e0012 */
[----:B------:R-:W-:-:S04]  /*09f0*/  IMAD.WIDE.U32 R8, R9, 0x2, R18 ;  /* 0x0000000209087825 */ /* 0x000fc800078e0012 */
[----:B------:R-:W-:Y:S01]  /*0a00*/  IMAD.WIDE.U32 R14, R15, 0x2, R18 ;  /* 0x000000020f0e7825 */ /* 0x000fe200078e0012 */
[----:B0-----:R-:W-:Y:S01]  /*0a10*/  PRMT R26, R16, 0x7632, R26 ;  /* 0x00007632101a7816 */ /* 0x001fe2000000001a */
[----:B------:R0:W-:Y:S02]  /*0a20*/  STG.E.U16 desc[UR6][R4.64], R16 ;  /* 0x0000001004007986 */ /* 0x0001e4000c101506 */
[--C-:B------:R-:W-:Y:S02]  /*0a30*/  IMAD.WIDE.U32 R10, R11, 0x2, R18.reuse ;  /* 0x000000020b0a7825 */ /* 0x100fe400078e0012 */
[----:B------:R3:W-:Y:S02]  /*0a40*/  STG.E.U16 desc[UR6][R20.64], R26 ;  /* 0x0000001a14007986 */ /* 0x0007e4000c101506 */
[--C-:B------:R-:W-:Y:S02]  /*0a50*/  IMAD.WIDE.U32 R6, R7, 0x2, R18.reuse ;  /* 0x0000000207067825 */ /* 0x100fe400078e0012 */
[----:B------:R2:W-:Y:S02]  /*0a60*/  STG.E.U16 desc[UR6][R8.64], R17 ;  /* 0x0000001108007986 */ /* 0x0005e4000c101506 */
[----:B0-----:R-:W-:Y:S01]  /*0a70*/  IMAD.WIDE.U32 R4, R25, 0x2, R18 ;  /* 0x0000000219047825 */ /* 0x001fe200078e0012 */
[----:B------:R-:W-:-:S02]  /*0a80*/  PRMT R16, R17, 0x7632, R16 ;  /* 0x0000763211107816 */ /* 0x000fc40000000010 */
[----:B---3--:R-:W-:Y:S01]  /*0a90*/  PRMT R20, R12, 0x7632, R20 ;  /* 0x000076320c147816 */ /* 0x008fe20000000014 */
[----:B------:R-:W-:Y:S02]  /*0aa0*/  IMAD.WIDE.U32 R18, R27, 0x2, R18 ;  /* 0x000000021b127825 */ /* 0x000fe400078e0012 */
[----:B------:R0:W-:Y:S01]  /*0ab0*/  STG.E.U16 desc[UR6][R4.64], R16 ;  /* 0x0000001004007986 */ /* 0x0001e2000c101506 */
[----:B--2---:R-:W-:Y:S01]  /*0ac0*/  PRMT R9, R13, 0x7632, R9 ;  /* 0x000076320d097816 */ /* 0x004fe20000000009 */
[----:B------:R-:W-:Y:S02]  /*0ad0*/  VIADD R25, R25, 0x8 ;  /* 0x0000000819197836 */ /* 0x000fe40000000000 */
[----:B------:R0:W-:Y:S04]  /*0ae0*/  STG.E.U16 desc[UR6][R14.64], R12 ;  /* 0x0000000c0e007986 */ /* 0x0001e8000c101506 */
[----:B------:R0:W-:Y:S04]  /*0af0*/  STG.E.U16 desc[UR6][R10.64], R20 ;  /* 0x000000140a007986 */ /* 0x0001e8000c101506 */
[----:B------:R0:W-:Y:S04]  /*0b00*/  STG.E.U16 desc[UR6][R6.64], R13 ;  /* 0x0000000d06007986 */ /* 0x0001e8000c101506 */
[----:B------:R0:W-:Y:S02]  /*0b10*/  STG.E.U16 desc[UR6][R18.64], R9 ;  /* 0x0000000912007986 */ /* 0x0001e4000c101506 */
.L_x_57:
[----:B------:R-:W-:-:S13]  /*0b20*/  ISETP.NE.OR P0, PT, R24, RZ, P0 ;  /* 0x000000ff1800720c */ /* 0x000fda0000705670 */
[----:B------:R-:W-:Y:S05]  /*0b30*/  @!P0 BRA `(.L_x_53) ;  /* 0x00000000004c8947 */ /* 0x000fea0003800000 */
.L_x_54:
[----:B0-23--:R-:W0:Y:S01]  /*0b40*/  LDS.64 R6, [UR4] ;  /* 0x00000004ff067984 */ /* 0x00de220008000a00 */
[C---:B------:R-:W-:Y:S01]  /*0b50*/  IADD3 R9, PT, PT, R25.reuse, -0x3, RZ ;  /* 0xfffffffd19097810 */ /* 0x040fe20007ffe0ff */
[C---:B------:R-:W-:Y:S01]  /*0b60*/  VIADD R11, R25.reuse, 0xfffffffe ;  /* 0xfffffffe190b7836 */ /* 0x040fe20000000000 */
[C---:B------:R-:W-:Y:S01]  /*0b70*/  IADD3 R13, PT, PT, R25.reuse, -0x1, RZ ;  /* 0xffffffff190d7810 */ /* 0x040fe20007ffe0ff */
[C-C-:B-1----:R-:W-:Y:S01]  /*0b80*/  IMAD.WIDE.U32 R4, R25.reuse, 0x2, R2.reuse ;  /* 0x0000000219047825 */ /* 0x142fe200078e0002 */
[----:B------:R-:W-:Y:S01]  /*0b90*/  UIADD3 UR4, UPT, UPT, UR4, 0x8, URZ ;  /* 0x0000000804047890 */ /* 0x000fe2000fffe0ff */
[----:B------:R-:W-:Y:S02]  /*0ba0*/  IADD3 R25, PT, PT, R25, 0x4, RZ ;  /* 0x0000000419197810 */ /* 0x000fe40007ffe0ff */
[----:B------:R-:W-:-:S04]  /*0bb0*/  IMAD.WIDE.U32 R8, R9, 0x2, R2 ;  /* 0x0000000209087825 */ /* 0x000fc800078e0002 */
[----:B------:R-:W-:-:S04]  /*0bc0*/  IMAD.WIDE.U32 R10, R11, 0x2, R2 ;  /* 0x000000020b0a7825 */ /* 0x000fc800078e0002 */
[----:B------:R-:W-:-:S04]  /*0bd0*/  IMAD.WIDE.U32 R12, R13, 0x2, R2 ;  /* 0x000000020d0c7825 */ /* 0x000fc800078e0002 */
[----:B------:R-:W-:-:S05]  /*0be0*/  VIADD R24, R24, 0x4 ;  /* 0x0000000418187836 */ /* 0x000fca0000000000 */
[----:B------:R-:W-:Y:S02]  /*0bf0*/  ISETP.NE.AND P0, PT, R24, RZ, PT ;  /* 0x000000ff1800720c */ /* 0x000fe40003f05270 */
[----:B0-----:R-:W-:Y:S01]  /*0c00*/  PRMT R14, R6, 0x7632, R14 ;  /* 0x00007632060e7816 */ /* 0x001fe2000000000e */
[----:B------:R3:W-:Y:S01]  /*0c10*/  STG.E.U16 desc[UR6][R8.64], R6 ;  /* 0x0000000608007986 */ /* 0x0007e2000c101506 */
[----:B------:R-:W-:-:S03]  /*0c20*/  PRMT R15, R7, 0x7632, R15 ;  /* 0x00007632070f7816 */ /* 0x000fc6000000000f */
[----:B------:R3:W-:Y:S04]  /*0c30*/  STG.E.U16 desc[UR6][R10.64], R14 ;  /* 0x0000000e0a007986 */ /* 0x0007e8000c101506 */
[----:B------:R3:W-:Y:S04]  /*0c40*/  STG.E.U16 desc[UR6][R12.64], R7 ;  /* 0x000000070c007986 */ /* 0x0007e8000c101506 */
[----:B------:R3:W-:Y:S01]  /*0c50*/  STG.E.U16 desc[UR6][R4.64], R15 ;  /* 0x0000000f04007986 */ /* 0x0007e2000c101506 */
[----:B------:R-:W-:Y:S05]  /*0c60*/  @P0 BRA `(.L_x_54) ;  /* 0xfffffffc00b40947 */ /* 0x000fea000383ffff */
.L_x_53:
[----:B------:R-:W-:Y:S05]  /*0c70*/  BSYNC.RECONVERGENT B0 ;  /* 0x0000000000007941 */ /* 0x000fea0003800200 */
.L_x_52:
[----:B------:R-:W-:-:S13]  /*0c80*/  ISETP.NE.AND P0, PT, R22, RZ, PT ;  /* 0x000000ff1600720c */ /* 0x000fda0003f05270 */
[----:B------:R-:W-:Y:S05]  /*0c90*/  @!P0 EXIT ;  /* 0x000000000000894d */ /* 0x000fea0003800000 */
[----:B------:R-:W4:Y:S01]  /*0ca0*/  S2UR UR5, SR_CgaCtaId ;  /* 0x00000000000579c3 */ /* 0x000f220000008800 */
[----:B------:R-:W-:Y:S01]  /*0cb0*/  UMOV UR4, 0x400 ;  /* 0x0000040000047882 */ /* 0x000fe20000000000 */
[----:B0--3--:R-:W-:Y:S02]  /*0cc0*/  IMAD R5, R0, 0x64, R23 ;  /* 0x0000006400057824 */ /* 0x009fe400078e0217 */
[----:B------:R-:W-:-:S04]  /*0cd0*/  IMAD.MOV R22, RZ, RZ, -R22 ;  /* 0x000000ffff167224 */ /* 0x000fc800078e0a16 */
[----:B-1----:R-:W0:Y:S01]  /*0ce0*/  LDC.64 R2, c[0x0][0x388] ;  /* 0x0000e200ff027b82 */ /* 0x002e220000000a00 */
[----:B----4-:R-:W-:-:S06]  /*0cf0*/  ULEA UR4, UR5, UR4, 0x18 ;  /* 0x0000000405047291 */ /* 0x010fcc000f8ec0ff */
[----:B------:R-:W-:Y:S01]  /*0d00*/  LEA R23, R23, UR4, 0x1 ;  /* 0x0000000417177c11 */ /* 0x000fe2000f8e08ff */
[----:B0-----:R-:W-:-:S07]  /*0d10*/  IMAD.WIDE.U32 R2, R5, 0x2, R2 ;  /* 0x0000000205027825 */ /* 0x001fce00078e0002 */
.L_x_58:
[----:B------:R0:W1:Y:S01]  /*0d20*/  LDS.U16 R5, [R23] ;  /* 0x0000000017057984 */ /* 0x0000620000000400 */
[----:B------:R-:W-:-:S04]  /*0d30*/  IADD3 R22, PT, PT, R22, 0x1, RZ ;  /* 0x0000000116167810 */ /* 0x000fc80007ffe0ff */
[----:B------:R-:W-:Y:S01]  /*0d40*/  ISETP.NE.AND P0, PT, R22, RZ, PT ;  /* 0x000000ff1600720c */ /* 0x000fe20003f05270 */
[----:B0-----:R-:W-:Y:S01]  /*0d50*/  VIADD R23, R23, 0x2 ;  /* 0x0000000217177836 */ /* 0x001fe20000000000 */
[----:B-1----:R0:W-:Y:S02]  /*0d60*/  STG.E.U16 desc[UR6][R2.64], R5 ;  /* 0x0000000502007986 */ /* 0x0021e4000c101506 */
[----:B0-----:R-:W-:-:S04]  /*0d70*/  IADD3 R2, P1, PT, R2, 0x2, RZ ;  /* 0x0000000202027810 */ /* 0x001fc80007f3e0ff */
[----:B------:R-:W-:-:S05]  /*0d80*/  IADD3.X R3, PT, PT, RZ, R3, RZ, P1, !PT ;  /* 0x00000003ff037210 */ /* 0x000fca0000ffe4ff */
[----:B------:R-:W-:Y:S05]  /*0d90*/  @P0 BRA `(.L_x_58) ;  /* 0xfffffffc00e00947 */ /* 0x000fea000383ffff */
[----:B------:R-:W-:Y:S05]  /*0da0*/  EXIT ;  /* 0x000000000000794d */ /* 0x000fea0003800000 */
.L_x_59:
        /* <DEDUP_REMOVED lines=13> */
.L_x_72:


//--------------------- .nv.shared._Z11test_kernelILi1EEvPK6__halfPS0_iii --------------------------
	.section	.nv.shared._Z11test_kernelILi1EEvPK6__halfPS0_iii,"aw",@nobits
	.sectionflags	@""
	.align	16
	.zero		1024


//--------------------- .nv.shared.reserved.0     --------------------------
	.section	.nv.shared.reserved.0,"aw",@nobits
	.weak		__nv_reservedSMEM_offset_0_alias
	.size		__nv_reservedSMEM_offset_0_alias, 0, 64
	.other		__nv_reservedSMEM_offset_0_alias,@"STO_CUDA_RESERVED_SHARED STV_DEFAULT"
__nv_reservedSMEM_offset_0_alias:
	.zero		0
	.zero		64


//--------------------- .nv.shared._Z11test_kernelILi0EEvPK6__halfPS0_iii --------------------------
	.section	.nv.shared._Z11test_kernelILi0EEvPK6__halfPS0_iii,"aw",@nobits
	.sectionflags	@""
	.align	16
	.zero		1024


//--------------------- .nv.constant0._Z11test_kernelILi1EEvPK6__halfPS0_iii --------------------------
	.section	.nv.constant0._Z11test_kernelILi1EEvPK6__halfPS0_iii,"a",@progbits
	.sectionflags	@""
	.align	4
.nv.constant0._Z11test_kernelILi1EEvPK6__halfPS0_iii:
	.zero		924


//--------------------- .nv.constant0._Z11test_kernelILi0EEvPK6__halfPS0_iii --------------------------
	.section	.nv.constant0._Z11test_kernelILi0EEvPK6__halfPS0_iii,"a",@progbits
	.sectionflags	@""
	.align	4
.nv.constant0._Z11test_kernelILi0EEvPK6__halfPS0_iii:
	.zero		924


//--------------------- SYMBOLS --------------------------

	.type		.nv.reservedSmem.offset0,@object
	.size		.nv.reservedSmem.offset0,0x4
	.type		.nv.reservedSmem.cap,@object
	.size		.nv.reservedSmem.cap,0x4
